// auto-generated by cutlass_sweep.fmha — config: {"arch": "sm_90", "direction": "fwd", "dtype": "bf16", "head_dim": 224, "mask": "residual", "schedule": "pingpong", "tile_kv": 64, "tile_q": 128}
#include "cutlass/cutlass.h"
#include "cute/tensor.hpp"
#include "cutlass/device_kernel.h"
#include "cutlass/kernel_hardware_info.h"
#include "88_hopper_fmha/collective/fmha_fusion.hpp"
#include "88_hopper_fmha/kernel/fmha_kernel_builder.hpp"

using namespace cute;
using Element = cutlass::bfloat16_t;
using TileShape = Shape<_128, _64, _224>;
using StrideQ = cute::tuple<int, _1, cute::tuple<int, int>>;
using StrideK = cute::tuple<int, _1, cute::tuple<int, int>>;
using StrideV = cute::tuple<int, cute::_1, cute::tuple<int, int>>;

using Kernel = typename cutlass::fmha::kernel::FmhaBuilder<
    Element, float, float,
    TileShape, StrideQ, StrideK, StrideV,
    cutlass::fmha::collective::ResidualFusion,
    cutlass::gemm::KernelTmaWarpSpecializedPingpong
  >::Kernel;

auto* _anchor = &cutlass::device_kernel<Kernel>;


// ===== COMPILED SASS (sm_90a) =====

	.target	sm_90a

	.elftype	@"ET_EXEC"


//--------------------- .note.nv.tkinfo           --------------------------
	.section	.note.nv.tkinfo,"",@"SHT_NOTE"
	.sectionflags	@"SHF_NOTE_NV_TKINFO"
	.tkinfo
        /*0018*/ 	.word	0x00000002
        /*0030*/ 	.string	""
        /*0030*/ 	.string	"ptxas"
        /*0030*/ 	.string	"Cuda compilation tools, release 13.0, V13.0.88"
        /*0030*/ 	.string	"Build cuda_13.0.r13.0/compiler.36424714_0"
        /*0030*/ 	.string	"-arch sm_90a -m 64 "



//--------------------- .note.nv.cuinfo           --------------------------
	.section	.note.nv.cuinfo,"",@"SHT_NOTE"
	.sectionflags	@"SHF_NOTE_NV_CUINFO"
        /*0018*/ 	.short	0x0002
        /*001a*/ 	.short	0x005a
        /*001c*/ 	.short	0x0082
	.zero		2


//--------------------- .nv.info                  --------------------------
	.section	.nv.info,"",@"SHT_CUDA_INFO"
	.align	4


	//----- nvinfo : EIATTR_REGCOUNT
	.align		4
        /*0000*/ 	.byte	0x04, 0x2f
        /*0002*/ 	.short	(.L_16 - .L_15)
	.align		4
.L_15:
        /*0004*/ 	.word	index@(_ZN7cutlass13device_kernelINS_4fmha6kernel28FmhaKernelTmaWarpSpecializedINS1_10collective30FmhaMainloopTmaWarpSpecializedINS_10bfloat16_tEffN4cute5tupleIJNS7_1CILi128EEENS9_ILi64EEENS9_ILi224EEEEEENS8_IJiNS9_ILi1EEENS8_IJiiEEEEEESG_SG_NS4_14ResidualFusionEJNS2_6OptionILNS2_3TagE0ENS9_ILb1EEEEENSI_ILSJ_2ESK_EEEEENS4_15FmhaFwdEpilogueIS6_fNS8_IJSB_SC_SB_EEEEENS2_23PersistentTileSchedulerEJSL_SM_EEEEEvNT_6ParamsE)
        /*0008*/ 	.word	0x000000a8


	//----- nvinfo : EIATTR_FRAME_SIZE
	.align		4
.L_16:
        /*000c*/ 	.byte	0x04, 0x11
        /*000e*/ 	.short	(.L_18 - .L_17)
	.align		4
.L_17:
        /*0010*/ 	.word	index@($__internal_0_$__cuda_sm20_rcp_rn_f32_slowpath)
        /*0014*/ 	.word	0x00000000


	//----- nvinfo : EIATTR_FRAME_SIZE
	.align		4
.L_18:
        /*0018*/ 	.byte	0x04, 0x11
        /*001a*/ 	.short	(.L_20 - .L_19)
	.align		4
.L_19:
        /*001c*/ 	.word	index@(_ZN7cutlass13device_kernelINS_4fmha6kernel28FmhaKernelTmaWarpSpecializedINS1_10collective30FmhaMainloopTmaWarpSpecializedINS_10bfloat16_tEffN4cute5tupleIJNS7_1CILi128EEENS9_ILi64EEENS9_ILi224EEEEEENS8_IJiNS9_ILi1EEENS8_IJiiEEEEEESG_SG_NS4_14ResidualFusionEJNS2_6OptionILNS2_3TagE0ENS9_ILb1EEEEENSI_ILSJ_2ESK_EEEEENS4_15FmhaFwdEpilogueIS6_fNS8_IJSB_SC_SB_EEEEENS2_23PersistentTileSchedulerEJSL_SM_EEEEEvNT_6ParamsE)
        /*0020*/ 	.word	0x00000000


	//----- nvinfo : EIATTR_MIN_STACK_SIZE
	.align		4
.L_20:
        /*0024*/ 	.byte	0x04, 0x12
        /*0026*/ 	.short	(.L_22 - .L_21)
	.align		4
.L_21:
        /*0028*/ 	.word	index@(_ZN7cutlass13device_kernelINS_4fmha6kernel28FmhaKernelTmaWarpSpecializedINS1_10collective30FmhaMainloopTmaWarpSpecializedINS_10bfloat16_tEffN4cute5tupleIJNS7_1CILi128EEENS9_ILi64EEENS9_ILi224EEEEEENS8_IJiNS9_ILi1EEENS8_IJiiEEEEEESG_SG_NS4_14ResidualFusionEJNS2_6OptionILNS2_3TagE0ENS9_ILb1EEEEENSI_ILSJ_2ESK_EEEEENS4_15FmhaFwdEpilogueIS6_fNS8_IJSB_SC_SB_EEEEENS2_23PersistentTileSchedulerEJSL_SM_EEEEEvNT_6ParamsE)
        /*002c*/ 	.word	0x00000000
.L_22:


//--------------------- .nv.compat                --------------------------
	.section	.nv.compat,"",@"SHT_CUDA_COMPAT_INFO"
	.align	4
        /*0000*/ 	.byte	0x02, 0x09, 0x01, 0x00, 0x02, 0x02, 0x04, 0x00, 0x02, 0x05, 0x05, 0x00, 0x03, 0x07, 0x01, 0x01
        /*0010*/ 	.byte	0x02, 0x03, 0x01, 0x00, 0x02, 0x06, 0x01, 0x00, 0x04, 0x0b, 0x08, 0x00, 0x00, 0x00, 0x00, 0x00
        /*0020*/ 	.byte	0x00, 0x00, 0x00, 0x00


//--------------------- .nv.info._ZN7cutlass13device_kernelINS_4fmha6kernel28FmhaKernelTmaWarpSpecializedINS1_10collective30FmhaMainloopTmaWarpSpecializedINS_10bfloat16_tEffN4cute5tupleIJNS7_1CILi128EEENS9_ILi64EEENS9_ILi224EEEEEENS8_IJiNS9_ILi1EEENS8_IJiiEEEEEESG_SG_NS4_14ResidualFusionEJNS2_6OptionILNS2_3TagE0ENS9_ILb1EEEEENSI_ILSJ_2ESK_EEEEENS4_15FmhaFwdEpilogueIS6_fNS8_IJSB_SC_SB_EEEEENS2_23PersistentTileSchedulerEJSL_SM_EEEEEvNT_6ParamsE --------------------------
	.section	.nv.info._ZN7cutlass13device_kernelINS_4fmha6kernel28FmhaKernelTmaWarpSpecializedINS1_10collective30FmhaMainloopTmaWarpSpecializedINS_10bfloat16_tEffN4cute5tupleIJNS7_1CILi128EEENS9_ILi64EEENS9_ILi224EEEEEENS8_IJiNS9_ILi1EEENS8_IJiiEEEEEESG_SG_NS4_14ResidualFusionEJNS2_6OptionILNS2_3TagE0ENS9_ILb1EEEEENSI_ILSJ_2ESK_EEEEENS4_15FmhaFwdEpilogueIS6_fNS8_IJSB_SC_SB_EEEEENS2_23PersistentTileSchedulerEJSL_SM_EEEEEvNT_6ParamsE,"",@"SHT_CUDA_INFO"
	.sectionflags	@""
	.align	4


	//----- nvinfo : EIATTR_CUDA_API_VERSION
	.align		4
        /*0000*/ 	.byte	0x04, 0x37
        /*0002*/ 	.short	(.L_24 - .L_23)
.L_23:
        /*0004*/ 	.word	0x00000082


	//----- nvinfo : EIATTR_KPARAM_INFO
	.align		4
.L_24:
        /*0008*/ 	.byte	0x04, 0x17
        /*000a*/ 	.short	(.L_26 - .L_25)
.L_25:
        /*000c*/ 	.word	0x00000000
        /*0010*/ 	.short	0x0000
        /*0012*/ 	.short	0x0070
        /*0014*/ 	.byte	0x00, 0xf0, 0x01, 0x20


	//----- nvinfo : EIATTR_SPARSE_MMA_MASK
	.align		4
.L_26:
        /*0018*/ 	.byte	0x03, 0x50
        /*001a*/ 	.short	0x0000


	//----- nvinfo : EIATTR_MAXREG_COUNT
	.align		4
        /*001c*/ 	.byte	0x03, 0x1b
        /*001e*/ 	.short	0x00a8


	//----- nvinfo : EIATTR_NUM_BARRIERS
	.align		4
        /*0020*/ 	.byte	0x02, 0x4c
        /*0022*/ 	.byte	0x02
	.zero		1


	//----- nvinfo : EIATTR_EXTERNS
	.align		4
        /*0024*/ 	.byte	0x04, 0x0f
        /*0026*/ 	.short	(.L_28 - .L_27)


	//   ....[0]....
	.align		4
.L_27:
        /*0028*/ 	.word	index@(__assertfail)


	//----- nvinfo : EIATTR_MERCURY_ISA_VERSION
	.align		4
.L_28:
        /*002c*/ 	.byte	0x03, 0x5f
        /*002e*/ 	.short	0x0101


	//----- nvinfo : EIATTR_INT_WARP_WIDE_INSTR_OFFSETS
	.align		4
        /*0030*/ 	.byte	0x04, 0x31
        /*0032*/ 	.short	(.L_30 - .L_29)


	//   ....[0]....
.L_29:
        /*0034*/ 	.word	0x00000780


	//   ....[1]....
        /*0038*/ 	.word	0x00000790


	//   ....[2]....
        /*003c*/ 	.word	0x000007a0


	//   ....[3]....
        /*0040*/ 	.word	0x000007b0


	//   ....[4]....
        /*0044*/ 	.word	0x00000820


	//   ....[5]....
        /*0048*/ 	.word	0x00000a00


	//   ....[6]....
        /*004c*/ 	.word	0x00000ab0


	//----- nvinfo : EIATTR_COOP_GROUP_MASK_REGIDS
	.align		4
.L_30:
        /*0050*/ 	.byte	0x04, 0x29
        /*0052*/ 	.short	(.L_32 - .L_31)


	//   ....[0]....
.L_31:
        /*0054*/ 	.word	0xffffffff


	//   ....[1]....
        /*0058*/ 	.word	0xffffffff


	//   ....[2]....
        /*005c*/ 	.word	0xffffffff


	//   ....[3]....
        /*0060*/ 	.word	0xffffffff


	//   ....[4]....
        /*0064*/ 	.word	0xffffffff


	//   ....[5]....
        /*0068*/ 	.word	0xffffffff


	//   ....[6]....
        /*006c*/ 	.word	0xffffffff


	//   ....[7]....
        /*0070*/ 	.word	0xffffffff


	//   ....[8]....
        /*0074*/ 	.word	0xffffffff


	//   ....[9]....
        /*0078*/ 	.word	0xffffffff


	//   ....[10]....
        /*007c*/ 	.word	0xffffffff


	//   ....[11]....
        /*0080*/ 	.word	0xffffffff


	//   ....[12]....
        /*0084*/ 	.word	0xffffffff


	//   ....[13]....
        /*0088*/ 	.word	0xffffffff


	//   ....[14]....
        /*008c*/ 	.word	0xffffffff


	//   ....[15]....
        /*0090*/ 	.word	0xffffffff


	//   ....[16]....
        /*0094*/ 	.word	0xffffffff


	//   ....[17]....
        /*0098*/ 	.word	0xffffffff


	//   ....[18]....
        /*009c*/ 	.word	0xffffffff


	//   ....[19]....
        /*00a0*/ 	.word	0xffffffff


	//   ....[20]....
        /*00a4*/ 	.word	0xffffffff


	//   ....[21]....
        /*00a8*/ 	.word	0xffffffff


	//----- nvinfo : EIATTR_COOP_GROUP_INSTR_OFFSETS
	.align		4
.L_32:
        /*00ac*/ 	.byte	0x04, 0x28
        /*00ae*/ 	.short	(.L_34 - .L_33)


	//   ....[0]....
.L_33:
        /*00b0*/ 	.word	0x00000070


	//   ....[1]....
        /*00b4*/ 	.word	0x000000a0


	//   ....[2]....
        /*00b8*/ 	.word	0x000001d0


	//   ....[3]....
        /*00bc*/ 	.word	0x00000400


	//   ....[4]....
        /*00c0*/ 	.word	0x000005c0


	//   ....[5]....
        /*00c4*/ 	.word	0x00000720


	//   ....[6]....
        /*00c8*/ 	.word	0x00002090


	//   ....[7]....
        /*00cc*/ 	.word	0x000020f0


	//   ....[8]....
        /*00d0*/ 	.word	0x00002330


	//   ....[9]....
        /*00d4*/ 	.word	0x00002480


	//   ....[10]....
        /*00d8*/ 	.word	0x00004380


	//   ....[11]....
        /*00dc*/ 	.word	0x000043b0


	//   ....[12]....
        /*00e0*/ 	.word	0x00004600


	//   ....[13]....
        /*00e4*/ 	.word	0x00004710


	//   ....[14]....
        /*00e8*/ 	.word	0x000071b0


	//   ....[15]....
        /*00ec*/ 	.word	0x00007280


	//   ....[16]....
        /*00f0*/ 	.word	0x00007500


	//   ....[17]....
        /*00f4*/ 	.word	0x00007620


	//   ....[18]....
        /*00f8*/ 	.word	0x000096b0


	//   ....[19]....
        /*00fc*/ 	.word	0x000096e0


	//   ....[20]....
        /*0100*/ 	.word	0x00009720


	//   ....[21]....
        /*0104*/ 	.word	0x00009740


	//----- nvinfo : EIATTR_REG_RECONFIG
	.align		4
.L_34:
        /*0108*/ 	.byte	0x01, 0x54
	.zero		2


	//----- nvinfo : EIATTR_SYSCALL_OFFSETS
	.align		4
        /*010c*/ 	.byte	0x04, 0x46
        /*010e*/ 	.short	(.L_36 - .L_35)


	//   ....[0]....
.L_35:
        /*0110*/ 	.word	0x0000a6c0


	//   ....[1]....
        /*0114*/ 	.word	0x0000a820


	//----- nvinfo : EIATTR_MBARRIER_INSTR_OFFSETS
	.align		4
.L_36:
        /*0118*/ 	.byte	0x04, 0x39
        /*011a*/ 	.short	(.L_38 - .L_37)


	//   ....[0]....
.L_37:
        /*011c*/ 	.word	0x000003b0
        /*0120*/ 	.word	0x000000ff
        /*0124*/ 	.word	0x00035450
        /*0128*/ 	.short	0x0100
        /*012a*/ 	.byte	0x08
	.zero		1


	//   ....[1]....
        /*012c*/ 	.word	0x000003c0
        /*0130*/ 	.word	0x000000ff
        /*0134*/ 	.word	0x00035460
        /*0138*/ 	.short	0x0100
        /*013a*/ 	.byte	0x08
	.zero		1


	//   ....[2]....
        /*013c*/ 	.word	0x000003d0
        /*0140*/ 	.word	0x000000ff
        /*0144*/ 	.word	0x00035458
        /*0148*/ 	.short	0x0100
        /*014a*/ 	.byte	0x08
	.zero		1


	//   ....[3]....
        /*014c*/ 	.word	0x000003e0
        /*0150*/ 	.word	0x000000ff
        /*0154*/ 	.word	0x00035468
        /*0158*/ 	.short	0x0100
        /*015a*/ 	.byte	0x08
	.zero		1


	//   ....[4]....
        /*015c*/ 	.word	0x00000510
        /*0160*/ 	.word	0x000000ff
        /*0164*/ 	.word	0x00035400
        /*0168*/ 	.short	0x0100
        /*016a*/ 	.byte	0x08
	.zero		1


	//   ....[5]....
        /*016c*/ 	.word	0x00000520
        /*0170*/ 	.word	0x000000ff
        /*0174*/ 	.word	0x00035428
        /*0178*/ 	.short	0x0100
        /*017a*/ 	.byte	0x08
	.zero		1


	//   ....[6]....
        /*017c*/ 	.word	0x00000530
        /*0180*/ 	.word	0x000000ff
        /*0184*/ 	.word	0x00035408
        /*0188*/ 	.short	0x0100
        /*018a*/ 	.byte	0x08
	.zero		1


	//   ....[7]....
        /*018c*/ 	.word	0x00000540
        /*0190*/ 	.word	0x000000ff
        /*0194*/ 	.word	0x00035430
        /*0198*/ 	.short	0x0100
        /*019a*/ 	.byte	0x08
	.zero		1


	//   ....[8]....
        /*019c*/ 	.word	0x00000550
        /*01a0*/ 	.word	0x000000ff
        /*01a4*/ 	.word	0x00035410
        /*01a8*/ 	.short	0x0100
        /*01aa*/ 	.byte	0x08
	.zero		1


	//   ....[9]....
        /*01ac*/ 	.word	0x00000560
        /*01b0*/ 	.word	0x000000ff
        /*01b4*/ 	.word	0x00035438
        /*01b8*/ 	.short	0x0100
        /*01ba*/ 	.byte	0x08
	.zero		1


	//   ....[10]....
        /*01bc*/ 	.word	0x00000570
        /*01c0*/ 	.word	0x000000ff
        /*01c4*/ 	.word	0x00035418
        /*01c8*/ 	.short	0x0100
        /*01ca*/ 	.byte	0x08
	.zero		1


	//   ....[11]....
        /*01cc*/ 	.word	0x00000580
        /*01d0*/ 	.word	0x000000ff
        /*01d4*/ 	.word	0x00035440
        /*01d8*/ 	.short	0x0100
        /*01da*/ 	.byte	0x08
	.zero		1


	//   ....[12]....
        /*01dc*/ 	.word	0x00000590
        /*01e0*/ 	.word	0x000000ff
        /*01e4*/ 	.word	0x00035420
        /*01e8*/ 	.short	0x0100
        /*01ea*/ 	.byte	0x08
	.zero		1


	//   ....[13]....
        /*01ec*/ 	.word	0x000005a0
        /*01f0*/ 	.word	0x000000ff
        /*01f4*/ 	.word	0x00035448
        /*01f8*/ 	.short	0x0100
        /*01fa*/ 	.byte	0x08
	.zero		1


	//   ....[14]....
        /*01fc*/ 	.word	0x000006d0
        /*0200*/ 	.word	0x000000ff
        /*0204*/ 	.word	0x00035470
        /*0208*/ 	.short	0x0100
        /*020a*/ 	.byte	0x08
	.zero		1


	//   ....[15]....
        /*020c*/ 	.word	0x000006e0
        /*0210*/ 	.word	0x000000ff
        /*0214*/ 	.word	0x00035480
        /*0218*/ 	.short	0x0100
        /*021a*/ 	.byte	0x08
	.zero		1


	//   ....[16]....
        /*021c*/ 	.word	0x000006f0
        /*0220*/ 	.word	0x000000ff
        /*0224*/ 	.word	0x00035478
        /*0228*/ 	.short	0x0100
        /*022a*/ 	.byte	0x08
	.zero		1


	//   ....[17]....
        /*022c*/ 	.word	0x00000700
        /*0230*/ 	.word	0x000000ff
        /*0234*/ 	.word	0x00035488
        /*0238*/ 	.short	0x0100
        /*023a*/ 	.byte	0x08
	.zero		1


	//   ....[18]....
        /*023c*/ 	.word	0x00000840
        /*0240*/ 	.word	0x000000ff
        /*0244*/ 	.word	0x00035490
        /*0248*/ 	.short	0x0100
        /*024a*/ 	.byte	0x06
	.zero		1


	//   ....[19]....
        /*024c*/ 	.word	0x00000850
        /*0250*/ 	.word	0x000000ff
        /*0254*/ 	.word	0x00035498
        /*0258*/ 	.short	0x0100
        /*025a*/ 	.byte	0x06
	.zero		1


	//   ....[20]....
        /*025c*/ 	.word	0x00000860
        /*0260*/ 	.word	0x000000ff
        /*0264*/ 	.word	0x000354a0
        /*0268*/ 	.short	0x0100
        /*026a*/ 	.byte	0x06
	.zero		1


	//   ....[21]....
        /*026c*/ 	.word	0x00000870
        /*0270*/ 	.word	0x000000ff
        /*0274*/ 	.word	0x000354a8
        /*0278*/ 	.short	0x0100
        /*027a*/ 	.byte	0x06
	.zero		1


	//   ....[22]....
        /*027c*/ 	.word	0x00000970
        /*0280*/ 	.word	0x000000ff
        /*0284*/ 	.word	0x000354c0
        /*0288*/ 	.short	0x0100
        /*028a*/ 	.byte	0x08
	.zero		1


	//   ....[23]....
        /*028c*/ 	.word	0x00000980
        /*0290*/ 	.word	0x000000ff
        /*0294*/ 	.word	0x000354e0
        /*0298*/ 	.short	0x0100
        /*029a*/ 	.byte	0x08
	.zero		1


	//   ....[24]....
        /*029c*/ 	.word	0x00000990
        /*02a0*/ 	.word	0x000000ff
        /*02a4*/ 	.word	0x000354c8
        /*02a8*/ 	.short	0x0100
        /*02aa*/ 	.byte	0x08
	.zero		1


	//   ....[25]....
        /*02ac*/ 	.word	0x000009a0
        /*02b0*/ 	.word	0x000000ff
        /*02b4*/ 	.word	0x000354e8
        /*02b8*/ 	.short	0x0100
        /*02ba*/ 	.byte	0x08
	.zero		1


	//   ....[26]....
        /*02bc*/ 	.word	0x000009b0
        /*02c0*/ 	.word	0x000000ff
        /*02c4*/ 	.word	0x000354d0
        /*02c8*/ 	.short	0x0100
        /*02ca*/ 	.byte	0x08
	.zero		1


	//   ....[27]....
        /*02cc*/ 	.word	0x000009c0
        /*02d0*/ 	.word	0x000000ff
        /*02d4*/ 	.word	0x000354f0
        /*02d8*/ 	.short	0x0100
        /*02da*/ 	.byte	0x08
	.zero		1


	//   ....[28]....
        /*02dc*/ 	.word	0x000009d0
        /*02e0*/ 	.word	0x000000ff
        /*02e4*/ 	.word	0x000354d8
        /*02e8*/ 	.short	0x0100
        /*02ea*/ 	.byte	0x08
	.zero		1


	//   ....[29]....
        /*02ec*/ 	.word	0x000009e0
        /*02f0*/ 	.word	0x000000ff
        /*02f4*/ 	.word	0x000354f8
        /*02f8*/ 	.short	0x0100
        /*02fa*/ 	.byte	0x08
	.zero		1


	//   ....[30]....
        /*02fc*/ 	.word	0x00000ae0
        /*0300*/ 	.word	0x000000ff
        /*0304*/ 	.word	0x000354b0
        /*0308*/ 	.short	0x0100
        /*030a*/ 	.byte	0x06
	.zero		1


	//   ....[31]....
        /*030c*/ 	.word	0x00001310
        /*0310*/ 	.word	0x000000ff
        /*0314*/ 	.word	0x00035450
        /*0318*/ 	.short	0x010a
        /*031a*/ 	.byte	0x04
	.zero		1


	//   ....[32]....
        /*031c*/ 	.word	0x000013c0
        /*0320*/ 	.word	0x000000ff
        /*0324*/ 	.word	0x00035400
        /*0328*/ 	.short	0x010a
        /*032a*/ 	.byte	0x07
	.zero		1


	//   ....[33]....
        /*032c*/ 	.word	0x00001400
        /*0330*/ 	.word	0x000000ff
        /*0334*/ 	.word	0xfffffff8
        /*0338*/ 	.short	0x010a
        /*033a*/ 	.byte	0x04
	.zero		1


	//   ....[34]....
        /*033c*/ 	.word	0x00002df0
        /*0340*/ 	.word	0x0000001e
        /*0344*/ 	.word	0x00000000
        /*0348*/ 	.short	0x0101
        /*034a*/ 	.byte	0x06
	.zero		1


	//   ....[35]....
        /*034c*/ 	.word	0x00003020
        /*0350*/ 	.word	0x000000ff
        /*0354*/ 	.word	0x00035400
        /*0358*/ 	.short	0x010a
        /*035a*/ 	.byte	0x05
	.zero		1


	//   ....[36]....
        /*035c*/ 	.word	0x00003b00
        /*0360*/ 	.word	0x000000ff
        /*0364*/ 	.word	0x00000000
        /*0368*/ 	.short	0x0101
        /*036a*/ 	.byte	0x07
	.zero		1


	//   ....[37]....
        /*036c*/ 	.word	0x00003c70
        /*0370*/ 	.word	0x000000ff
        /*0374*/ 	.word	0x00035400
        /*0378*/ 	.short	0x010a
        /*037a*/ 	.byte	0x06
	.zero		1


	//   ....[38]....
        /*037c*/ 	.word	0x00005180
        /*0380*/ 	.word	0x000000ff
        /*0384*/ 	.word	0x00035400
        /*0388*/ 	.short	0x010a
        /*038a*/ 	.byte	0x07
	.zero		1


	//   ....[39]....
        /*038c*/ 	.word	0x00005a00
        /*0390*/ 	.word	0x000000ff
        /*0394*/ 	.word	0x00035400
        /*0398*/ 	.short	0x010a
        /*039a*/ 	.byte	0x07
	.zero		1


	//   ....[40]....
        /*039c*/ 	.word	0x000064d0
        /*03a0*/ 	.word	0x000000ff
        /*03a4*/ 	.word	0x00000000
        /*03a8*/ 	.short	0x0101
        /*03aa*/ 	.byte	0x07
	.zero		1


	//   ....[41]....
        /*03ac*/ 	.word	0x00006580
        /*03b0*/ 	.word	0x000000ff
        /*03b4*/ 	.word	0x00000000
        /*03b8*/ 	.short	0x0101
        /*03ba*/ 	.byte	0x04
	.zero		1


	//   ....[42]....
        /*03bc*/ 	.word	0x00006730
        /*03c0*/ 	.word	0x000000ff
        /*03c4*/ 	.word	0x00035400
        /*03c8*/ 	.short	0x010a
        /*03ca*/ 	.byte	0x06
	.zero		1


	//   ....[43]....
        /*03cc*/ 	.word	0x000080c0
        /*03d0*/ 	.word	0x000000ff
        /*03d4*/ 	.word	0x00035400
        /*03d8*/ 	.short	0x010a
        /*03da*/ 	.byte	0x0a
	.zero		1


	//   ....[44]....
        /*03dc*/ 	.word	0x000088d0
        /*03e0*/ 	.word	0x000000ff
        /*03e4*/ 	.word	0x00035400
        /*03e8*/ 	.short	0x010a
        /*03ea*/ 	.byte	0x0a
	.zero		1


	//   ....[45]....
        /*03ec*/ 	.word	0x00009380
        /*03f0*/ 	.word	0x000000ff
        /*03f4*/ 	.word	0x00000000
        /*03f8*/ 	.short	0x0101
        /*03fa*/ 	.byte	0x0a
	.zero		1


	//   ....[46]....
        /*03fc*/ 	.word	0x00009430
        /*0400*/ 	.word	0x000000ff
        /*0404*/ 	.word	0x00000000
        /*0408*/ 	.short	0x0101
        /*040a*/ 	.byte	0x04
	.zero		1


	//   ....[47]....
        /*040c*/ 	.word	0x000095f0
        /*0410*/ 	.word	0x000000ff
        /*0414*/ 	.word	0x00000000
        /*0418*/ 	.short	0x0101
        /*041a*/ 	.byte	0x05
	.zero		1


	//   ....[48]....
        /*041c*/ 	.word	0x00009680
        /*0420*/ 	.word	0x000000ff
        /*0424*/ 	.word	0x00000000
        /*0428*/ 	.short	0x0101
        /*042a*/ 	.byte	0x04
	.zero		1


	//   ....[49]....
        /*042c*/ 	.word	0x00009ed0
        /*0430*/ 	.word	0x000000ff
        /*0434*/ 	.word	0x00000008
        /*0438*/ 	.short	0x010a
        /*043a*/ 	.byte	0x05
	.zero		1


	//   ....[50]....
        /*043c*/ 	.word	0x0000c0b0
        /*0440*/ 	.word	0x00000000
        /*0444*/ 	.word	0x00035490
        /*0448*/ 	.short	0x0101
        /*044a*/ 	.byte	0x25
	.zero		1


	//   ....[51]....
        /*044c*/ 	.word	0x0000c480
        /*0450*/ 	.word	0x00000007
        /*0454*/ 	.word	0x00035460
        /*0458*/ 	.short	0x010a
        /*045a*/ 	.byte	0x3f
	.zero		1


	//   ....[52]....
        /*045c*/ 	.word	0x0000c8f0
        /*0460*/ 	.word	0x00000007
        /*0464*/ 	.word	0x000354b0
        /*0468*/ 	.short	0x0101
        /*046a*/ 	.byte	0x3f
	.zero		1


	//   ....[53]....
        /*046c*/ 	.word	0x0000c900
        /*0470*/ 	.word	0x00000007
        /*0474*/ 	.word	0x000354b0
        /*0478*/ 	.short	0x010a
        /*047a*/ 	.byte	0x3f
	.zero		1


	//   ....[54]....
        /*047c*/ 	.word	0x0000c9a0
        /*0480*/ 	.word	0x00000004
        /*0484*/ 	.word	0x00035460
        /*0488*/ 	.short	0x010a
        /*048a*/ 	.byte	0x3f
	.zero		1


	//   ....[55]....
        /*048c*/ 	.word	0x0000d110
        /*0490*/ 	.word	0x00000008
        /*0494*/ 	.word	0x00035428
        /*0498*/ 	.short	0x010a
        /*049a*/ 	.byte	0x3f
	.zero		1


	//   ....[56]....
        /*049c*/ 	.word	0x0000d560
        /*04a0*/ 	.word	0x00000005
        /*04a4*/ 	.word	0x000354b0
        /*04a8*/ 	.short	0x0101
        /*04aa*/ 	.byte	0x3f
	.zero		1


	//   ....[57]....
        /*04ac*/ 	.word	0x0000d570
        /*04b0*/ 	.word	0x00000005
        /*04b4*/ 	.word	0x000354b0
        /*04b8*/ 	.short	0x010a
        /*04ba*/ 	.byte	0x3f
	.zero		1


	//   ....[58]....
        /*04bc*/ 	.word	0x0000d620
        /*04c0*/ 	.word	0x00000007
        /*04c4*/ 	.word	0x00035428
        /*04c8*/ 	.short	0x010a
        /*04ca*/ 	.byte	0x3f
	.zero		1


	//   ....[59]....
        /*04cc*/ 	.word	0x0000db00
        /*04d0*/ 	.word	0x00000006
        /*04d4*/ 	.word	0x00035428
        /*04d8*/ 	.short	0x010a
        /*04da*/ 	.byte	0x3f
	.zero		1


	//   ....[60]....
        /*04dc*/ 	.word	0x0000df70
        /*04e0*/ 	.word	0x00000006
        /*04e4*/ 	.word	0x00035428
        /*04e8*/ 	.short	0x010a
        /*04ea*/ 	.byte	0x3f
	.zero		1


	//   ....[61]....
        /*04ec*/ 	.word	0x0000e430
        /*04f0*/ 	.word	0x00000003
        /*04f4*/ 	.word	0x00035450
        /*04f8*/ 	.short	0x010a
        /*04fa*/ 	.byte	0x3f
	.zero		1


	//   ....[62]....
        /*04fc*/ 	.word	0x0000e490
        /*0500*/ 	.word	0x00000007
        /*0504*/ 	.word	0x00035400
        /*0508*/ 	.short	0x010a
        /*050a*/ 	.byte	0x3f
	.zero		1


	//   ....[63]....
        /*050c*/ 	.word	0x0000e500
        /*0510*/ 	.word	0x00000000
        /*0514*/ 	.word	0xfffffff8
        /*0518*/ 	.short	0x010a
        /*051a*/ 	.byte	0x3f
	.zero		1


	//   ....[64]....
        /*051c*/ 	.word	0x0000e560
        /*0520*/ 	.word	0x00000028
        /*0524*/ 	.word	0x00035400
        /*0528*/ 	.short	0x010a
        /*052a*/ 	.byte	0x3f
	.zero		1


	//   ....[65]....
        /*052c*/ 	.word	0x0000e5c0
        /*0530*/ 	.word	0x00000019
        /*0534*/ 	.word	0x00035400
        /*0538*/ 	.short	0x010a
        /*053a*/ 	.byte	0x3f
	.zero		1


	//   ....[66]....
        /*053c*/ 	.word	0x0000e620
        /*0540*/ 	.word	0x00000027
        /*0544*/ 	.word	0x00035400
        /*0548*/ 	.short	0x010a
        /*054a*/ 	.byte	0x3f
	.zero		1


	//   ....[67]....
        /*054c*/ 	.word	0x0000e680
        /*0550*/ 	.word	0x00000019
        /*0554*/ 	.word	0x00035400
        /*0558*/ 	.short	0x010a
        /*055a*/ 	.byte	0x3f
	.zero		1


	//   ....[68]....
        /*055c*/ 	.word	0x0000e6e0
        /*0560*/ 	.word	0x0000002a
        /*0564*/ 	.word	0x00035400
        /*0568*/ 	.short	0x010a
        /*056a*/ 	.byte	0x3f
	.zero		1


	//   ....[69]....
        /*056c*/ 	.word	0x0000e750
        /*0570*/ 	.word	0x00000003
        /*0574*/ 	.word	0x00000008
        /*0578*/ 	.short	0x010a
        /*057a*/ 	.byte	0x3f
	.zero		1


	//   ....[70]....
        /*057c*/ 	.word	0x0000e820
        /*0580*/ 	.word	0x00000007
        /*0584*/ 	.word	0x00035460
        /*0588*/ 	.short	0x010a
        /*058a*/ 	.byte	0x3f
	.zero		1


	//   ....[71]....
        /*058c*/ 	.word	0x0000e870
        /*0590*/ 	.word	0x00000007
        /*0594*/ 	.word	0x000354b0
        /*0598*/ 	.short	0x010a
        /*059a*/ 	.byte	0x3f
	.zero		1


	//   ....[72]....
        /*059c*/ 	.word	0x0000e8c0
        /*05a0*/ 	.word	0x00000004
        /*05a4*/ 	.word	0x00035460
        /*05a8*/ 	.short	0x010a
        /*05aa*/ 	.byte	0x3f
	.zero		1


	//   ....[73]....
        /*05ac*/ 	.word	0x0000e990
        /*05b0*/ 	.word	0x00000008
        /*05b4*/ 	.word	0x00035428
        /*05b8*/ 	.short	0x010a
        /*05ba*/ 	.byte	0x3f
	.zero		1


	//   ....[74]....
        /*05bc*/ 	.word	0x0000e9e0
        /*05c0*/ 	.word	0x00000005
        /*05c4*/ 	.word	0x000354b0
        /*05c8*/ 	.short	0x010a
        /*05ca*/ 	.byte	0x3f
	.zero		1


	//   ....[75]....
        /*05cc*/ 	.word	0x0000ea30
        /*05d0*/ 	.word	0x00000007
        /*05d4*/ 	.word	0x00035428
        /*05d8*/ 	.short	0x010a
        /*05da*/ 	.byte	0x3f
	.zero		1


	//   ....[76]....
        /*05dc*/ 	.word	0x0000ea80
        /*05e0*/ 	.word	0x00000006
        /*05e4*/ 	.word	0x00035428
        /*05e8*/ 	.short	0x010a
        /*05ea*/ 	.byte	0x3f
	.zero		1


	//   ....[77]....
        /*05ec*/ 	.word	0x0000ead0
        /*05f0*/ 	.word	0x00000006
        /*05f4*/ 	.word	0x00035428
        /*05f8*/ 	.short	0x010a
        /*05fa*/ 	.byte	0x3f
	.zero		1


	//----- nvinfo : EIATTR_NUM_MBARRIERS
	.align		4
.L_38:
        /*05fc*/ 	.byte	0x03, 0x38
        /*05fe*/ 	.short	0x001f


	//----- nvinfo : EIATTR_EXIT_INSTR_OFFSETS
	.align		4
        /*0600*/ 	.byte	0x04, 0x1c
        /*0602*/ 	.short	(.L_40 - .L_39)


	//   ....[0]....
.L_39:
        /*0604*/ 	.word	0x00000b40


	//   ....[1]....
        /*0608*/ 	.word	0x00000bb0


	//   ....[2]....
        /*060c*/ 	.word	0x0000c0e0


	//   ....[3]....
        /*0610*/ 	.word	0x0000c140


	//   ....[4]....
        /*0614*/ 	.word	0x0000c170


	//   ....[5]....
        /*0618*/ 	.word	0x0000ce00


	//   ....[6]....
        /*061c*/ 	.word	0x0000ce30


	//   ....[7]....
        /*0620*/ 	.word	0x0000e410


	//----- nvinfo : EIATTR_MAX_THREADS
	.align		4
.L_40:
        /*0624*/ 	.byte	0x04, 0x05
        /*0626*/ 	.short	(.L_42 - .L_41)
.L_41:
        /*0628*/ 	.word	0x00000180
        /*062c*/ 	.word	0x00000001
        /*0630*/ 	.word	0x00000001


	//----- nvinfo : EIATTR_CRS_STACK_SIZE
	.align		4
.L_42:
        /*0634*/ 	.byte	0x04, 0x1e
        /*0636*/ 	.short	(.L_44 - .L_43)
.L_43:
        /*0638*/ 	.word	0x00000000


	//----- nvinfo : EIATTR_CBANK_PARAM_SIZE
	.align		4
.L_44:
        /*063c*/ 	.byte	0x03, 0x19
        /*063e*/ 	.short	0x0870


	//----- nvinfo : EIATTR_PARAM_CBANK
	.align		4
        /*0640*/ 	.byte	0x04, 0x0a
        /*0642*/ 	.short	(.L_46 - .L_45)
	.align		4
.L_45:
        /*0644*/ 	.word	index@(.nv.constant0._ZN7cutlass13device_kernelINS_4fmha6kernel28FmhaKernelTmaWarpSpecializedINS1_10collective30FmhaMainloopTmaWarpSpecializedINS_10bfloat16_tEffN4cute5tupleIJNS7_1CILi128EEENS9_ILi64EEENS9_ILi224EEEEEENS8_IJiNS9_ILi1EEENS8_IJiiEEEEEESG_SG_NS4_14ResidualFusionEJNS2_6OptionILNS2_3TagE0ENS9_ILb1EEEEENSI_ILSJ_2ESK_EEEEENS4_15FmhaFwdEpilogueIS6_fNS8_IJSB_SC_SB_EEEEENS2_23PersistentTileSchedulerEJSL_SM_EEEEEvNT_6ParamsE)
        /*0648*/ 	.short	0x0210
        /*064a*/ 	.short	0x0870


	//----- nvinfo : EIATTR_SW_WAR
	.align		4
.L_46:
        /*064c*/ 	.byte	0x04, 0x36
        /*064e*/ 	.short	(.L_48 - .L_47)
.L_47:
        /*0650*/ 	.word	0x00000008
.L_48:


//--------------------- .nv.callgraph             --------------------------
	.section	.nv.callgraph,"",@"SHT_CUDA_CALLGRAPH"
	.align	4
	.sectionentsize	8
	.align		4
        /*0000*/ 	.word	0x00000000
	.align		4
        /*0004*/ 	.word	0xffffffff
	.align		4
        /*0008*/ 	.word	index@(_ZN7cutlass13device_kernelINS_4fmha6kernel28FmhaKernelTmaWarpSpecializedINS1_10collective30FmhaMainloopTmaWarpSpecializedINS_10bfloat16_tEffN4cute5tupleIJNS7_1CILi128EEENS9_ILi64EEENS9_ILi224EEEEEENS8_IJiNS9_ILi1EEENS8_IJiiEEEEEESG_SG_NS4_14ResidualFusionEJNS2_6OptionILNS2_3TagE0ENS9_ILb1EEEEENSI_ILSJ_2ESK_EEEEENS4_15FmhaFwdEpilogueIS6_fNS8_IJSB_SC_SB_EEEEENS2_23PersistentTileSchedulerEJSL_SM_EEEEEvNT_6ParamsE)
	.align		4
        /*000c*/ 	.word	index@(__assertfail)
	.align		4
        /*0010*/ 	.word	0x00000000
	.align		4
        /*0014*/ 	.word	0xfffffffe
	.align		4
        /*0018*/ 	.word	0x00000000
	.align		4
        /*001c*/ 	.word	0xfffffffd
	.align		4
        /*0020*/ 	.word	0x00000000
	.align		4
        /*0024*/ 	.word	0xfffffffc


//--------------------- .nv.constant4             --------------------------
	.section	.nv.constant4,"a",@progbits
	.align	8
	.align		8
.nv.constant4:
        /*0000*/ 	.dword	__assertfail
	.align		8
        /*0008*/ 	.dword	__unnamed_1
	.align		8
        /*0010*/ 	.dword	__unnamed_2
	.align		8
        /*0018*/ 	.dword	_ZN39_INTERNAL_10161251_4_k_cu_88e0f2f3_35714cuda3std3__45__cpo5beginE
	.align		8
        /*0020*/ 	.dword	_ZN39_INTERNAL_10161251_4_k_cu_88e0f2f3_35714cuda3std3__45__cpo3endE
	.align		8
        /*0028*/ 	.dword	_ZN39_INTERNAL_10161251_4_k_cu_88e0f2f3_35714cuda3std3__45__cpo6cbeginE
	.align		8
        /*0030*/ 	.dword	_ZN39_INTERNAL_10161251_4_k_cu_88e0f2f3_35714cuda3std3__45__cpo4cendE
	.align		8
        /*0038*/ 	.dword	_ZN39_INTERNAL_10161251_4_k_cu_88e0f2f3_35714cuda3std3__441_GLOBAL__N__10161251_4_k_cu_88e0f2f3_35716ignoreE
	.align		8
        /*0040*/ 	.dword	_ZN39_INTERNAL_10161251_4_k_cu_88e0f2f3_35714cuda3std3__419piecewise_constructE
	.align		8
        /*0048*/ 	.dword	_ZN39_INTERNAL_10161251_4_k_cu_88e0f2f3_35714cuda3std3__48in_placeE
	.align		8
        /*0050*/ 	.dword	_ZN39_INTERNAL_10161251_4_k_cu_88e0f2f3_35714cuda3std6ranges3__45__cpo4swapE
	.align		8
        /*0058*/ 	.dword	_ZN39_INTERNAL_10161251_4_k_cu_88e0f2f3_35714cuda3std6ranges3__45__cpo9iter_moveE
	.align		8
        /*0060*/ 	.dword	_ZN39_INTERNAL_10161251_4_k_cu_88e0f2f3_35714cute7productE
	.align		8
        /*0068*/ 	.dword	_ZN39_INTERNAL_10161251_4_k_cu_88e0f2f3_35714cute1_E
	.align		8
        /*0070*/ 	.dword	$str$24
	.align		8
        /*0078*/ 	.dword	$str$25


//--------------------- .text._ZN7cutlass13device_kernelINS_4fmha6kernel28FmhaKernelTmaWarpSpecializedINS1_10collective30FmhaMainloopTmaWarpSpecializedINS_10bfloat16_tEffN4cute5tupleIJNS7_1CILi128EEENS9_ILi64EEENS9_ILi224EEEEEENS8_IJiNS9_ILi1EEENS8_IJiiEEEEEESG_SG_NS4_14ResidualFusionEJNS2_6OptionILNS2_3TagE0ENS9_ILb1EEEEENSI_ILSJ_2ESK_EEEEENS4_15FmhaFwdEpilogueIS6_fNS8_IJSB_SC_SB_EEEEENS2_23PersistentTileSchedulerEJSL_SM_EEEEEvNT_6ParamsE --------------------------
	.section	.text._ZN7cutlass13device_kernelINS_4fmha6kernel28FmhaKernelTmaWarpSpecializedINS1_10collective30FmhaMainloopTmaWarpSpecializedINS_10bfloat16_tEffN4cute5tupleIJNS7_1CILi128EEENS9_ILi64EEENS9_ILi224EEEEEENS8_IJiNS9_ILi1EEENS8_IJiiEEEEEESG_SG_NS4_14ResidualFusionEJNS2_6OptionILNS2_3TagE0ENS9_ILb1EEEEENSI_ILSJ_2ESK_EEEEENS4_15FmhaFwdEpilogueIS6_fNS8_IJSB_SC_SB_EEEEENS2_23PersistentTileSchedulerEJSL_SM_EEEEEvNT_6ParamsE,"ax",@progbits
	.align	128
.text._ZN7cutlass13device_kernelINS_4fmha6kernel28FmhaKernelTmaWarpSpecializedINS1_10collective30FmhaMainloopTmaWarpSpecializedINS_10bfloat16_tEffN4cute5tupleIJNS7_1CILi128EEENS9_ILi64EEENS9_ILi224EEEEEENS8_IJiNS9_ILi1EEENS8_IJiiEEEEEESG_SG_NS4_14ResidualFusionEJNS2_6OptionILNS2_3TagE0ENS9_ILb1EEEEENSI_ILSJ_2ESK_EEEEENS4_15FmhaFwdEpilogueIS6_fNS8_IJSB_SC_SB_EEEEENS2_23PersistentTileSchedulerEJSL_SM_EEEEEvNT_6ParamsE:
        .type           _ZN7cutlass13device_kernelINS_4fmha6kernel28FmhaKernelTmaWarpSpecializedINS1_10collective30FmhaMainloopTmaWarpSpecializedINS_10bfloat16_tEffN4cute5tupleIJNS7_1CILi128EEENS9_ILi64EEENS9_ILi224EEEEEENS8_IJiNS9_ILi1EEENS8_IJiiEEEEEESG_SG_NS4_14ResidualFusionEJNS2_6OptionILNS2_3TagE0ENS9_ILb1EEEEENSI_ILSJ_2ESK_EEEEENS4_15FmhaFwdEpilogueIS6_fNS8_IJSB_SC_SB_EEEEENS2_23PersistentTileSchedulerEJSL_SM_EEEEEvNT_6ParamsE,@function
        .size           _ZN7cutlass13device_kernelINS_4fmha6kernel28FmhaKernelTmaWarpSpecializedINS1_10collective30FmhaMainloopTmaWarpSpecializedINS_10bfloat16_tEffN4cute5tupleIJNS7_1CILi128EEENS9_ILi64EEENS9_ILi224EEEEEENS8_IJiNS9_ILi1EEENS8_IJiiEEEEEESG_SG_NS4_14ResidualFusionEJNS2_6OptionILNS2_3TagE0ENS9_ILb1EEEEENSI_ILSJ_2ESK_EEEEENS4_15FmhaFwdEpilogueIS6_fNS8_IJSB_SC_SB_EEEEENS2_23PersistentTileSchedulerEJSL_SM_EEEEEvNT_6ParamsE,(.L_x_155 - _ZN7cutlass13device_kernelINS_4fmha6kernel28FmhaKernelTmaWarpSpecializedINS1_10collective30FmhaMainloopTmaWarpSpecializedINS_10bfloat16_tEffN4cute5tupleIJNS7_1CILi128EEENS9_ILi64EEENS9_ILi224EEEEEENS8_IJiNS9_ILi1EEENS8_IJiiEEEEEESG_SG_NS4_14ResidualFusionEJNS2_6OptionILNS2_3TagE0ENS9_ILb1EEEEENSI_ILSJ_2ESK_EEEEENS4_15FmhaFwdEpilogueIS6_fNS8_IJSB_SC_SB_EEEEENS2_23PersistentTileSchedulerEJSL_SM_EEEEEvNT_6ParamsE)
        .other          _ZN7cutlass13device_kernelINS_4fmha6kernel28FmhaKernelTmaWarpSpecializedINS1_10collective30FmhaMainloopTmaWarpSpecializedINS_10bfloat16_tEffN4cute5tupleIJNS7_1CILi128EEENS9_ILi64EEENS9_ILi224EEEEEENS8_IJiNS9_ILi1EEENS8_IJiiEEEEEESG_SG_NS4_14ResidualFusionEJNS2_6OptionILNS2_3TagE0ENS9_ILb1EEEEENSI_ILSJ_2ESK_EEEEENS4_15FmhaFwdEpilogueIS6_fNS8_IJSB_SC_SB_EEEEENS2_23PersistentTileSchedulerEJSL_SM_EEEEEvNT_6ParamsE,@"STO_CUDA_ENTRY STV_DEFAULT"
_ZN7cutlass13device_kernelINS_4fmha6kernel28FmhaKernelTmaWarpSpecializedINS1_10collective30FmhaMainloopTmaWarpSpecializedINS_10bfloat16_tEffN4cute5tupleIJNS7_1CILi128EEENS9_ILi64EEENS9_ILi224EEEEEENS8_IJiNS9_ILi1EEENS8_IJiiEEEEEESG_SG_NS4_14ResidualFusionEJNS2_6OptionILNS2_3TagE0ENS9_ILb1EEEEENSI_ILSJ_2ESK_EEEEENS4_15FmhaFwdEpilogueIS6_fNS8_IJSB_SC_SB_EEEEENS2_23PersistentTileSchedulerEJSL_SM_EEEEEvNT_6ParamsE:
[----:B------:R-:W1:Y:S01]  /*0000*/  LDC R1, c[0x0][0x28] ;  /* 0x00000a00ff017b82 */ /* 0x000e620000000800 */
[----:B------:R-:W2:Y:S07]  /*0010*/  S2R R2, SR_TID.X ;  /* 0x0000000000027919 */ /* 0x000eae0000002100 */
[----:B------:R-:W3:Y:S01]  /*0020*/  S2UR UR6, SR_CTAID.X ;  /* 0x00000000000679c3 */ /* 0x000ee20000002500 */
[----:B------:R-:W-:Y:S01]  /*0030*/  ELECT P1, URZ, PT ;  /* 0x00000000003f782f */ /* 0x000fe20003820000 */
[----:B------:R-:W-:Y:S01]  /*0040*/  BSSY B0, `(.L_x_0) ;  /* 0x0000018000007945 */ /* 0x000fe20003800000 */
[----:B---3--:R-:W-:-:S02]  /*0050*/  MOV R17, UR6 ;  /* 0x0000000600117c02 */ /* 0x008fc40008000f00 */
[----:B--2---:R-:W-:-:S05]  /*0060*/  SHF.R.U32.HI R0, RZ, 0x5, R2 ;  /* 0x00000005ff007819 */ /* 0x004fca0000011602 */
[----:B------:R-:W2:Y:S02]  /*0070*/  SHFL.IDX PT, R3, R0, RZ, 0x1f ;  /* 0x00001fff00037589 */ /* 0x000ea400000e0000 */
[----:B--2---:R-:W-:Y:S02]  /*0080*/  R2UR UR4, R3 ;  /* 0x00000000030472ca */ /* 0x004fe400000e0000 */
[----:B------:R-:W-:-:S06]  /*0090*/  SHF.R.U32.HI R3, RZ, 0x7, R2 ;  /* 0x00000007ff037819 */ /* 0x000fcc0000011602 */
[----:B------:R-:W2:Y:S05]  /*00a0*/  SHFL.IDX PT, R3, R3, RZ, 0x1f ;  /* 0x00001fff03037589 */ /* 0x000eaa00000e0000 */
[----:B------:R-:W-:Y:S02]  /*00b0*/  USHF.R.S32.HI UR5, URZ, 0x1f, UR4 ;  /* 0x0000001f3f057899 */ /* 0x000fe40008011404 */
[----:B------:R-:W-:Y:S02]  /*00c0*/  ISETP.EQ.AND P2, PT, RZ, UR4, P1 ;  /* 0x00000004ff007c0c */ /* 0x000fe40008f42270 */
[----:B------:R-:W-:-:S04]  /*00d0*/  ULEA.HI UR5, UR5, UR4, URZ, 0x2 ;  /* 0x0000000405057291 */ /* 0x000fc8000f8f103f */
[----:B------:R-:W-:-:S04]  /*00e0*/  ULOP3.LUT UR5, UR5, 0xfffffffc, URZ, 0xc0, !UPT ;  /* 0xfffffffc05057892 */ /* 0x000fc8000f8ec03f */
[----:B------:R-:W-:-:S03]  /*00f0*/  UIADD3 UR5, UR4, -UR5, URZ ;  /* 0x8000000504057290 */ /* 0x000fc6000fffe03f */
[----:B-1----:R-:W-:Y:S09]  /*0100*/  @!P2 BRA `(.L_x_1) ;  /* 0x00000000002ca947 */ /* 0x002ff20003800000 */
[----:B------:R-:W-:Y:S02]  /*0110*/  ULDC.64 UR6, c[0x0][0x198] ;  /* 0x0000660000067ab9 */ /* 0x000fe40000000a00 */
[----:B------:R-:W-:Y:S02]  /*0120*/  UIADD3 UR8, UP0, UR6, 0xf0, URZ ;  /* 0x000000f006087890 */ /* 0x000fe4000ff1e03f */
[----:B------:R-:W-:Y:S02]  /*0130*/  UIADD3 UR10, UP1, UR6, 0x1f0, URZ ;  /* 0x000001f0060a7890 */ /* 0x000fe4000ff3e03f */
[----:B------:R-:W-:Y:S02]  /*0140*/  UIADD3 UR6, UP2, UR6, 0x2f0, URZ ;  /* 0x000002f006067890 */ /* 0x000fe4000ff5e03f */
[----:B------:R-:W-:Y:S02]  /*0150*/  UIADD3.X UR9, URZ, UR7, URZ, UP0, !UPT ;  /* 0x000000073f097290 */ /* 0x000fe400087fe43f */
[----:B------:R-:W-:-:S02]  /*0160*/  UIADD3.X UR11, URZ, UR7, URZ, UP1, !UPT ;  /* 0x000000073f0b7290 */ /* 0x000fc40008ffe43f */
[----:B------:R-:W-:-:S05]  /*0170*/  UIADD3.X UR7, URZ, UR7, URZ, UP2, !UPT ;  /* 0x000000073f077290 */ /* 0x000fca00097fe43f */
[----:B------:R1:W-:Y:S02]  /*0180*/  UTMACCTL.PF [UR8] ;  /* 0x00000000080079b9 */ /* 0x0003e40008040000 */
[----:B------:R1:W-:Y:S02]  /*0190*/  UTMACCTL.PF [UR10] ;  /* 0x000000000a0079b9 */ /* 0x0003e40008040000 */
[----:B------:R1:W-:Y:S02]  /*01a0*/  UTMACCTL.PF [UR6] ;  /* 0x00000000060079b9 */ /* 0x0003e40008040000 */
[----:B-1----:R-:W-:Y:S01]  /*01b0*/  NOP ;  /* 0x0000000000007918 */ /* 0x002fe20000000000 */
.L_x_1:
[----:B------:R-:W-:Y:S05]  /*01c0*/  BSYNC B0 ;  /* 0x0000000000007941 */ /* 0x000fea0003800000 */
.L_x_0:
[----:B------:R-:W1:Y:S01]  /*01d0*/  SHFL.IDX PT, R4, R0, RZ, 0x1f ;  /* 0x00001fff00047589 */ /* 0x000e6200000e0000 */
[----:B--2---:R-:W-:Y:S01]  /*01e0*/  R2UR UR61, R3 ;  /* 0x00000000033d72ca */ /* 0x004fe200000e0000 */
[----:B------:R-:W-:Y:S02]  /*01f0*/  UISETP.NE.AND UP0, UPT, UR5, 0x1, UPT ;  /* 0x000000010500788c */ /* 0x000fe4000bf05270 */
[----:B------:R-:W-:-:S10]  /*0200*/  UISETP.NE.AND UP1, UPT, UR5, 0x2, UPT ;  /* 0x000000020500788c */ /* 0x000fd4000bf25270 */
[----:B------:R-:W-:Y:S02]  /*0210*/  UIADD3 UR10, UR61, -0x1, URZ ;  /* 0xffffffff3d0a7890 */ /* 0x000fe4000fffe03f */
[----:B------:R-:W-:Y:S02]  /*0220*/  UISETP.EQ.AND UP2, UPT, UR61, URZ, !UP0 ;  /* 0x0000003f3d00728c */ /* 0x000fe4000c742270 */
[----:B------:R-:W-:Y:S02]  /*0230*/  UISETP.EQ.AND UP3, UPT, UR61, URZ, !UP1 ;  /* 0x0000003f3d00728c */ /* 0x000fe4000cf62270 */
[----:B------:R-:W-:Y:S02]  /*0240*/  UISETP.GE.U32.AND UP4, UPT, UR10, 0x4, UPT ;  /* 0x000000040a00788c */ /* 0x000fe4000bf86070 */
[----:B------:R-:W-:Y:S01]  /*0250*/  USEL UR4, URZ, 0x1, !UP2 ;  /* 0x000000013f047887 */ /* 0x000fe2000d000000 */
[----:B-1----:R-:W-:Y:S01]  /*0260*/  ISETP.NE.AND P0, PT, R4, RZ, PT ;  /* 0x000000ff0400720c */ /* 0x002fe20003f05270 */
[----:B------:R-:W-:Y:S01]  /*0270*/  USEL UR6, URZ, 0x1, !UP3 ;  /* 0x000000013f067887 */ /* 0x000fe2000d800000 */
[----:B------:R-:W-:Y:S01]  /*0280*/  MOV R4, UR5 ;  /* 0x0000000500047c02 */ /* 0x000fe20008000f00 */
[----:B------:R-:W-:-:S02]  /*0290*/  USEL UR7, UR4, 0x2, UP4 ;  /* 0x0000000204077887 */ /* 0x000fc4000a000000 */
[----:B------:R-:W-:-:S04]  /*02a0*/  USEL UR4, UR6, 0x2, UP4 ;  /* 0x0000000206047887 */ /* 0x000fc8000a000000 */
[----:B------:R-:W-:Y:S02]  /*02b0*/  MOV R18, UR7 ;  /* 0x0000000700127c02 */ /* 0x000fe40008000f00 */
[----:B------:R-:W-:Y:S02]  /*02c0*/  MOV R16, UR4 ;  /* 0x0000000400107c02 */ /* 0x000fe40008000f00 */
[----:B------:R-:W-:Y:S05]  /*02d0*/  @P0 BRA `(.L_x_2) ;  /* 0x0000000000480947 */ /* 0x000fea0003800000 */
[----:B------:R-:W1:Y:S01]  /*02e0*/  S2UR UR8, SR_CgaCtaId ;  /* 0x00000000000879c3 */ /* 0x000e620000008800 */
[----:B------:R-:W-:Y:S01]  /*02f0*/  UMOV UR4, 0x400 ;  /* 0x0000040000047882 */ /* 0x000fe20000000000 */
[----:B------:R-:W-:Y:S01]  /*0300*/  UMOV UR5, 0x1 ;  /* 0x0000000100057882 */ /* 0x000fe20000000000 */
[----:B------:R-:W-:Y:S01]  /*0310*/  UMOV UR6, 0x80 ;  /* 0x0000008000067882 */ /* 0x000fe20000000000 */
[----:B------:R-:W-:Y:S01]  /*0320*/  ELECT P0, URZ, PT ;  /* 0x00000000003f782f */ /* 0x000fe20003800000 */
[----:B------:R-:W-:-:S04]  /*0330*/  UIADD3 UR6, -UR6, 0x100000, URZ ;  /* 0x0010000006067890 */ /* 0x000fc8000fffe13f */
[----:B------:R-:W-:Y:S02]  /*0340*/  USHF.L.U32 UR7, UR6, 0xb, URZ ;  /* 0x0000000b06077899 */ /* 0x000fe4000800063f */
[----:B------:R-:W-:Y:S02]  /*0350*/  USHF.L.U32 UR6, UR6, 0x1, URZ ;  /* 0x0000000106067899 */ /* 0x000fe4000800063f */
[----:B-1----:R-:W-:Y:S02]  /*0360*/  ULEA UR8, UR8, UR4, 0x18 ;  /* 0x0000000408087291 */ /* 0x002fe4000f8ec03f */
[----:B------:R-:W-:-:S04]  /*0370*/  UIADD3 UR4, -UR5, 0x100000, URZ ;  /* 0x0010000005047890 */ /* 0x000fc8000fffe13f */
[----:B------:R-:W-:Y:S02]  /*0380*/  USHF.L.U32 UR5, UR4, 0xb, URZ ;  /* 0x0000000b04057899 */ /* 0x000fe4000800063f */
[----:B------:R-:W-:Y:S01]  /*0390*/  USHF.L.U32 UR4, UR4, 0x1, URZ ;  /* 0x0000000104047899 */ /* 0x000fe2000800063f */
[----:B------:R-:W1:Y:S11]  /*03a0*/  FENCE.VIEW.ASYNC.S ;  /* 0x00000000000073c6 */ /* 0x000e760000000000 */
[----:B-1----:R1:W2:Y:S01]  /*03b0*/  SYNCS.EXCH.64 URZ, [UR8+0x35450], UR4 ;  /* 0x03545004083f75b2 */ /* 0x0022a20008000100 */
[----:B------:R1:W3:Y:S01]  /*03c0*/  SYNCS.EXCH.64 URZ, [UR8+0x35460], UR6 ;  /* 0x03546006083f75b2 */ /* 0x0002e20008000100 */
[----:B------:R1:W4:Y:S01]  /*03d0*/  SYNCS.EXCH.64 URZ, [UR8+0x35458], UR4 ;  /* 0x03545804083f75b2 */ /* 0x0003220008000100 */
[----:B------:R1:W1:Y:S01]  /*03e0*/  SYNCS.EXCH.64 URZ, [UR8+0x35468], UR6 ;  /* 0x03546806083f75b2 */ /* 0x0002620008000100 */
[----:B------:R-:W-:Y:S01]  /*03f0*/  NOP ;  /* 0x0000000000007918 */ /* 0x000fe20000000000 */
.L_x_2:
[----:B------:R-:W5:Y:S01]  /*0400*/  SHFL.IDX PT, R3, R0, RZ, 0x1f ;  /* 0x00001fff00037589 */ /* 0x000f6200000e0000 */
[----:B------:R-:W-:Y:S01]  /*0410*/  NOP ;  /* 0x0000000000007918 */ /* 0x000fe20000000000 */
[----:B-----5:R-:W-:-:S13]  /*0420*/  ISETP.NE.AND P0, PT, R3, RZ, PT ;  /* 0x000000ff0300720c */ /* 0x020fda0003f05270 */
[----:B------:R-:W-:Y:S05]  /*0430*/  @P0 BRA `(.L_x_3) ;  /* 0x0000000000600947 */ /* 0x000fea0003800000 */
[----:B-1----:R-:W1:Y:S01]  /*0440*/  S2UR UR5, SR_CgaCtaId ;  /* 0x00000000000579c3 */ /* 0x002e620000008800 */
[----:B------:R-:W-:Y:S01]  /*0450*/  UMOV UR4, 0x400 ;  /* 0x0000040000047882 */ /* 0x000fe20000000000 */
[----:B------:R-:W-:Y:S01]  /*0460*/  UMOV UR6, 0x1 ;  /* 0x0000000100067882 */ /* 0x000fe20000000000 */
[----:B------:R-:W-:Y:S01]  /*0470*/  UMOV UR9, 0x100 ;  /* 0x0000010000097882 */ /* 0x000fe20000000000 */
[----:B------:R-:W-:-:S04]  /*0480*/  UIADD3 UR6, -UR6, 0x100000, URZ ;  /* 0x0010000006067890 */ /* 0x000fc8000fffe13f */
[----:B------:R-:W-:Y:S02]  /*0490*/  USHF.L.U32 UR7, UR6, 0xb, URZ ;  /* 0x0000000b06077899 */ /* 0x000fe4000800063f */
[----:B------:R-:W-:Y:S01]  /*04a0*/  USHF.L.U32 UR6, UR6, 0x1, URZ ;  /* 0x0000000106067899 */ /* 0x000fe2000800063f */
[----:B------:R-:W-:Y:S01]  /*04b0*/  ELECT P0, URZ, PT ;  /* 0x00000000003f782f */ /* 0x000fe20003800000 */
[----:B-1----:R-:W-:Y:S02]  /*04c0*/  ULEA UR8, UR5, UR4, 0x18 ;  /* 0x0000000405087291 */ /* 0x002fe4000f8ec03f */
[----:B------:R-:W-:-:S04]  /*04d0*/  UIADD3 UR4, -UR9, 0x100000, URZ ;  /* 0x0010000009047890 */ /* 0x000fc8000fffe13f */
[----:B------:R-:W-:Y:S02]  /*04e0*/  USHF.L.U32 UR5, UR4, 0xb, URZ ;  /* 0x0000000b04057899 */ /* 0x000fe4000800063f */
[----:B------:R-:W-:Y:S01]  /*04f0*/  USHF.L.U32 UR4, UR4, 0x1, URZ ;  /* 0x0000000104047899 */ /* 0x000fe2000800063f */
[----:B------:R-:W1:Y:S03]  /*0500*/  FENCE.VIEW.ASYNC.S ;  /* 0x00000000000073c6 */ /* 0x000e660000000000 */
[----:B-1----:R1:W1:Y:S08]  /*0510*/  SYNCS.EXCH.64 URZ, [UR8+0x35400], UR6 ;  /* 0x03540006083f75b2 */ /* 0x0022700008000100 */
[----:B------:R1:W1:Y:S01]  /*0520*/  SYNCS.EXCH.64 URZ, [UR8+0x35428], UR4 ;  /* 0x03542804083f75b2 */ /* 0x0002620008000100 */
        /* <DEDUP_REMOVED lines=8> */
[----:B------:R-:W-:Y:S01]  /*05b0*/  NOP ;  /* 0x0000000000007918 */ /* 0x000fe20000000000 */
.L_x_3:
        /* <DEDUP_REMOVED lines=21> */
[----:B------:R-:W-:Y:S01]  /*0710*/  NOP ;  /* 0x0000000000007918 */ /* 0x000fe20000000000 */
.L_x_4:
[----:B------:R-:W5:Y:S01]  /*0720*/  SHFL.IDX PT, R3, R0, RZ, 0x1f ;  /* 0x00001fff00037589 */ /* 0x000f6200000e0000 */
[----:B------:R-:W-:Y:S01]  /*0730*/  ELECT P0, URZ, PT ;  /* 0x00000000003f782f */ /* 0x000fe20003800000 */
[----:B------:R-:W-:Y:S01]  /*0740*/  NOP ;  /* 0x0000000000007918 */ /* 0x000fe20000000000 */
[----:B-1----:R-:W-:Y:S02]  /*0750*/  UMOV UR4, 0x80 ;  /* 0x0000008000047882 */ /* 0x002fe40000000000 */
[C---:B-----5:R-:W-:Y:S02]  /*0760*/  ISETP.NE.OR P0, PT, R3.reuse, RZ, !P0 ;  /* 0x000000ff0300720c */ /* 0x060fe40004705670 */
[----:B------:R-:W-:-:S11]  /*0770*/  ISETP.NE.AND P3, PT, R3, RZ, PT ;  /* 0x000000ff0300720c */ /* 0x000fd60003f65270 */
[----:B------:R-:W-:Y:S01]  /*0780*/  VOTEU.ALL UP2, P0 ;  /* 0x00000000003f7886 */ /* 0x000fe20000040000 */
[----:B------:R-:W-:Y:S01]  /*0790*/  VOTEU.ALL UP3, P0 ;  /* 0x00000000003f7886 */ /* 0x000fe20000060000 */
[----:B------:R-:W-:Y:S01]  /*07a0*/  VOTEU.ALL UP4, P0 ;  /* 0x00000000003f7886 */ /* 0x000fe20000080000 */
[----:B------:R-:W-:Y:S02]  /*07b0*/  VOTEU.ALL UP5, P0 ;  /* 0x00000000003f7886 */ /* 0x000fe400000a0000 */
[----:B------:R-:W1:Y:S01]  /*07c0*/  @!UP2 S2UR UR7, SR_CgaCtaId ;  /* 0x000000000007a9c3 */ /* 0x000e620000008800 */
[----:B------:R-:W-:Y:S01]  /*07d0*/  @!UP2 UMOV UR6, 0x400 ;  /* 0x000004000006a882 */ /* 0x000fe20000000000 */
[----:B------:R-:W-:-:S04]  /*07e0*/  @!UP2 UIADD3 UR4, -UR4, 0x100000, URZ ;  /* 0x001000000404a890 */ /* 0x000fc8000fffe13f */
[----:B------:R-:W-:Y:S02]  /*07f0*/  @!UP2 USHF.L.U32 UR5, UR4, 0xb, URZ ;  /* 0x0000000b0405a899 */ /* 0x000fe4000800063f */
[----:B------:R-:W-:Y:S02]  /*0800*/  @!UP2 USHF.L.U32 UR4, UR4, 0x1, URZ ;  /* 0x000000010404a899 */ /* 0x000fe4000800063f */
[----:B-1----:R-:W-:Y:S01]  /*0810*/  @!UP2 ULEA UR6, UR7, UR6, 0x18 ;  /* 0x000000060706a291 */ /* 0x002fe2000f8ec03f */
[----:B------:R-:W-:Y:S01]  /*0820*/  VOTEU.ALL UP2, P0 ;  /* 0x00000000003f7886 */ /* 0x000fe20000040000 */
[----:B------:R-:W1:Y:S10]  /*0830*/  FENCE.VIEW.ASYNC.S ;  /* 0x00000000000073c6 */ /* 0x000e740000000000 */
[----:B-1----:R1:W1:Y:S01]  /*0840*/  @!UP2 SYNCS.EXCH.64 URZ, [UR6+0x35490], UR4 ;  /* 0x03549004063fa5b2 */ /* 0x0022620008000100 */
[----:B------:R1:W1:Y:S01]  /*0850*/  @!UP3 SYNCS.EXCH.64 URZ, [UR6+0x35498], UR4 ;  /* 0x03549804063fb5b2 */ /* 0x0002620008000100 */
[----:B------:R1:W1:Y:S01]  /*0860*/  @!UP4 SYNCS.EXCH.64 URZ, [UR6+0x354a0], UR4 ;  /* 0x0354a004063fc5b2 */ /* 0x0002620008000100 */
[----:B------:R1:W1:Y:S01]  /*0870*/  @!UP5 SYNCS.EXCH.64 URZ, [UR6+0x354a8], UR4 ;  /* 0x0354a804063fd5b2 */ /* 0x0002620008000100 */
[----:B------:R-:W-:Y:S01]  /*0880*/  NOP ;  /* 0x0000000000007918 */ /* 0x000fe20000000000 */
[----:B------:R-:W-:Y:S05]  /*0890*/  @P3 BRA `(.L_x_5) ;  /* 0x0000000000583947 */ /* 0x000fea0003800000 */
[----:B-1----:R-:W1:Y:S01]  /*08a0*/  S2UR UR5, SR_CgaCtaId ;  /* 0x00000000000579c3 */ /* 0x002e620000008800 */
[----:B------:R-:W-:Y:S01]  /*08b0*/  UMOV UR4, 0x400 ;  /* 0x0000040000047882 */ /* 0x000fe20000000000 */
[----:B------:R-:W-:Y:S01]  /*08c0*/  UMOV UR6, 0x20 ;  /* 0x0000002000067882 */ /* 0x000fe20000000000 */
[----:B------:R-:W-:Y:S01]  /*08d0*/  UMOV UR7, 0x80 ;  /* 0x0000008000077882 */ /* 0x000fe20000000000 */
[----:B------:R-:W-:Y:S01]  /*08e0*/  ELECT P0, URZ, PT ;  /* 0x00000000003f782f */ /* 0x000fe20003800000 */
[----:B-1----:R-:W-:Y:S02]  /*08f0*/  ULEA UR8, UR5, UR4, 0x18 ;  /* 0x0000000405087291 */ /* 0x002fe4000f8ec03f */
[----:B------:R-:W-:-:S04]  /*0900*/  UIADD3 UR4, -UR6, 0x100000, URZ ;  /* 0x0010000006047890 */ /* 0x000fc8000fffe13f */
[----:B------:R-:W-:Y:S02]  /*0910*/  USHF.L.U32 UR5, UR4, 0xb, URZ ;  /* 0x0000000b04057899 */ /* 0x000fe4000800063f */
[----:B------:R-:W-:Y:S02]  /*0920*/  USHF.L.U32 UR4, UR4, 0x1, URZ ;  /* 0x0000000104047899 */ /* 0x000fe4000800063f */
        /* <DEDUP_REMOVED lines=13> */
.L_x_5:
[----:B------:R-:W-:Y:S01]  /*0a00*/  VOTEU.ANY UP2, P2 ;  /* 0x00000000003f7886 */ /* 0x000fe20001040100 */
[----:B-1----:R-:W-:Y:S01]  /*0a10*/  UMOV UR4, 0x40 ;  /* 0x0000004000047882 */ /* 0x002fe20000000000 */
[----:B------:R-:W-:Y:S01]  /*0a20*/  ISETP.NE.AND P3, PT, RZ, UR61, PT ;  /* 0x0000003dff007c0c */ /* 0x000fe2000bf65270 */
[----:B------:R-:W-:Y:S01]  /*0a30*/  NOP ;  /* 0x0000000000007918 */ /* 0x000fe20000000000 */
[----:B------:R-:W-:Y:S01]  /*0a40*/  ISETP.EQ.AND P0, PT, R4, 0x2, P1 ;  /* 0x000000020400780c */ /* 0x000fe20000f02270 */
[----:B------:R-:W1:Y:S01]  /*0a50*/  @UP2 S2UR UR7, SR_CgaCtaId ;  /* 0x00000000000729c3 */ /* 0x000e620000008800 */
[----:B------:R-:W-:Y:S01]  /*0a60*/  @UP2 UMOV UR6, 0x400 ;  /* 0x0000040000062882 */ /* 0x000fe20000000000 */
[----:B------:R-:W-:-:S04]  /*0a70*/  @UP2 UIADD3 UR4, -UR4, 0x100000, URZ ;  /* 0x0010000004042890 */ /* 0x000fc8000fffe13f */
[----:B------:R-:W-:Y:S02]  /*0a80*/  @UP2 USHF.L.U32 UR5, UR4, 0xb, URZ ;  /* 0x0000000b04052899 */ /* 0x000fe4000800063f */
[----:B------:R-:W-:Y:S02]  /*0a90*/  @UP2 USHF.L.U32 UR4, UR4, 0x1, URZ ;  /* 0x0000000104042899 */ /* 0x000fe4000800063f */
[----:B-1----:R-:W-:Y:S01]  /*0aa0*/  @UP2 ULEA UR6, UR7, UR6, 0x18 ;  /* 0x0000000607062291 */ /* 0x002fe2000f8ec03f */
[----:B------:R-:W-:Y:S01]  /*0ab0*/  VOTEU.ANY UP2, P2 ;  /* 0x00000000003f7886 */ /* 0x000fe20001040100 */
[----:B------:R-:W-:Y:S01]  /*0ac0*/  ISETP.EQ.AND P2, PT, R4, 0x1, P1 ;  /* 0x000000010400780c */ /* 0x000fe20000f42270 */
[----:B------:R-:W1:Y:S09]  /*0ad0*/  FENCE.VIEW.ASYNC.S ;  /* 0x00000000000073c6 */ /* 0x000e720000000000 */
[----:B-1----:R1:W2:Y:S01]  /*0ae0*/  @UP2 SYNCS.EXCH.64 URZ, [UR6+0x354b0], UR4 ;  /* 0x0354b004063f25b2 */ /* 0x0022a20008000100 */
[----:B------:R-:W-:Y:S01]  /*0af0*/  NOP ;  /* 0x0000000000007918 */ /* 0x000fe20000000000 */
[----:B--234-:R-:W-:Y:S06]  /*0b00*/  BAR.SYNC.DEFER_BLOCKING 0x0 ;  /* 0x0000000000007b1d */ /* 0x01cfec0000010000 */
[----:B------:R-:W-:Y:S05]  /*0b10*/  @!P3 BRA `(.L_x_6) ;  /* 0x000000b40074b947 */ /* 0x000fea0003800000 */
[----:B------:R-:W-:-:S06]  /*0b20*/  UISETP.GT.U32.AND UP0, UPT, UR10, 0x3, UPT ;  /* 0x000000030a00788c */ /* 0x000fcc000bf04070 */
[----:B------:R-:W-:-:S13]  /*0b30*/  PLOP3.LUT P0, PT, PT, PT, UP0, 0x80, 0x0 ;  /* 0x000000000000781c */ /* 0x000fda0003f0f008 */
[----:B-1----:R-:W-:Y:S05]  /*0b40*/  @P0 EXIT ;  /* 0x000000000000094d */ /* 0x002fea0003800000 */
.L_x_7:
[----:B------:R-:W-:-:S08]  /*0b50*/  NOP ;  /* 0x0000000000007918 */ /* 0x000fd00000000000 */
[----:B------:R-:W1:Y:S02]  /*0b60*/  USETMAXREG.TRY_ALLOC.CTAPOOL UP0, 0xf0 ;  /* 0x000000f0000079c8 */ /* 0x000e640008000600 */
[----:B-1----:R-:W-:-:S13]  /*0b70*/  PLOP3.LUT P0, PT, PT, PT, UP0, 0x80, 0x0 ;  /* 0x000000000000781c */ /* 0x002fda0003f0f008 */
[----:B------:R-:W-:Y:S05]  /*0b80*/  @!P0 BRA `(.L_x_7) ;  /* 0xfffffffc00f08947 */ /* 0x000fea000383ffff */
[----:B------:R-:W-:Y:S02]  /*0b90*/  ULDC UR4, c[0x0][0xa00] ;  /* 0x0002800000047ab9 */ /* 0x000fe40000000800 */
[----:B------:R-:W-:-:S13]  /*0ba0*/  ISETP.GE.AND P0, PT, R17, UR4, PT ;  /* 0x0000000411007c0c */ /* 0x000fda000bf06270 */
[----:B------:R-:W-:Y:S05]  /*0bb0*/  @P0 EXIT ;  /* 0x000000000000094d */ /* 0x000fea0003800000 */
[----:B------:R-:W-:Y:S01]  /*0bc0*/  SHF.R.S32.HI R3, RZ, 0x1f, R2 ;  /* 0x0000001fff037819 */ /* 0x000fe20000011402 */
[----:B------:R-:W-:Y:S01]  /*0bd0*/  UISETP.NE.AND UP0, UPT, UR61, 0x1, UPT ;  /* 0x000000013d00788c */ /* 0x000fe2000bf05270 */
[----:B------:R-:W-:Y:S01]  /*0be0*/  R2UR UR4, R18 ;  /* 0x00000000120472ca */ /* 0x000fe200000e0000 */
[----:B------:R-:W-:Y:S01]  /*0bf0*/  UMOV UR45, URZ ;  /* 0x0000003f002d7c82 */ /* 0x000fe20008000000 */
[----:B------:R-:W-:Y:S01]  /*0c00*/  LEA.HI R3, R3, R2, RZ, 0x7 ;  /* 0x0000000203037211 */ /* 0x000fe200078f38ff */
[----:B------:R-:W-:Y:S01]  /*0c10*/  UMOV UR60, URZ ;  /* 0x0000003f003c7c82 */ /* 0x000fe20008000000 */
[----:B------:R-:W-:Y:S01]  /*0c20*/  MOV R23, RZ ;  /* 0x000000ff00177202 */ /* 0x000fe20000000f00 */
[----:B------:R-:W-:Y:S01]  /*0c30*/  UMOV UR36, URZ ;  /* 0x0000003f00247c82 */ /* 0x000fe20008000000 */
[----:B------:R-:W-:-:S04]  /*0c40*/  LOP3.LUT R3, R3, 0xffffff80, RZ, 0xc0, !PT ;  /* 0xffffff8003037812 */ /* 0x000fc800078ec0ff */
[----:B------:R-:W-:-:S03]  /*0c50*/  IADD3 R3, -R3, R2, RZ ;  /* 0x0000000203037210 */ /* 0x000fc60007ffe1ff */
[----:B------:R-:W-:Y:S01]  /*0c60*/  ULOP3.LUT UR5, UR4, 0x1, URZ, 0xfc, !UPT ;  /* 0x0000000104057892 */ /* 0x000fe2000f8efc3f */
[----:B------:R-:W-:Y:S01]  /*0c70*/  SHF.R.S32.HI R0, RZ, 0x1f, R3 ;  /* 0x0000001fff007819 */ /* 0x000fe20000011403 */
[----:B------:R-:W-:-:S03]  /*0c80*/  USEL UR4, URZ, 0x1, UP0 ;  /* 0x000000013f047887 */ /* 0x000fc60008000000 */
[----:B------:R-:W-:Y:S02]  /*0c90*/  LEA.HI R0, R0, R3, RZ, 0x2 ;  /* 0x0000000300007211 */ /* 0x000fe400078f10ff */
[----:B------:R-:W-:Y:S02]  /*0ca0*/  MOV R169, UR5 ;  /* 0x0000000500a97c02 */ /* 0x000fe40008000f00 */
[----:B------:R-:W-:Y:S02]  /*0cb0*/  LOP3.LUT R0, R0, 0x7ffffffc, RZ, 0xc0, !PT ;  /* 0x7ffffffc00007812 */ /* 0x000fe400078ec0ff */
[----:B------:R-:W-:Y:S02]  /*0cc0*/  MOV R168, UR4 ;  /* 0x0000000400a87c02 */ /* 0x000fe40008000f00 */
[----:B------:R-:W-:-:S04]  /*0cd0*/  IADD3 R0, R3, -R0, RZ ;  /* 0x8000000003007210 */ /* 0x000fc80007ffe0ff */
[----:B------:R-:W-:-:S07]  /*0ce0*/  SHF.L.U32 R22, R0, 0x1, RZ ;  /* 0x0000000100167819 */ /* 0x000fce00000006ff */
.L_x_85:
[----:B------:R-:W-:Y:S01]  /*0cf0*/  ULDC UR8, c[0x0][0xa04] ;  /* 0x0002810000087ab9 */ /* 0x000fe20000000800 */
[----:B------:R-:W-:Y:S01]  /*0d00*/  R2UR UR47, R17 ;  /* 0x00000000112f72ca */ /* 0x000fe200000e0000 */
[----:B------:R-:W-:Y:S01]  /*0d10*/  UISETP.NE.AND UP0, UPT, UR8, 0x1, UPT ;  /* 0x000000010800788c */ /* 0x000fe2000bf05270 */
[----:B------:R-:W-:Y:S01]  /*0d20*/  ULDC UR4, c[0x0][0xa10] ;  /* 0x0002840000047ab9 */ /* 0x000fe20000000800 */
[----:B------:R-:W-:Y:S01]  /*0d30*/  ULDC UR44, c[0x0][0xa1c] ;  /* 0x00028700002c7ab9 */ /* 0x000fe20000000800 */
[----:B------:R-:W-:Y:S02]  /*0d40*/  UISETP.NE.AND UP1, UPT, UR4, 0x1, UPT ;  /* 0x000000010400788c */ /* 0x000fe4000bf25270 */
[----:B------:R-:W-:-:S06]  /*0d50*/  UISETP.NE.AND UP2, UPT, UR61, 0x1, UPT ;  /* 0x000000013d00788c */ /* 0x000fcc000bf45270 */
[----:B------:R-:W-:Y:S01]  /*0d60*/  @UP0 ULDC.64 UR6, c[0x0][0xa08] ;  /* 0x0002820000060ab9 */ /* 0x000fe20000000a00 */
[----:B------:R-:W-:Y:S01]  /*0d70*/  PLOP3.LUT P0, PT, PT, PT, UP2, 0x80, 0x0 ;  /* 0x000000000000781c */ /* 0x000fe20003f0f028 */
[----:B------:R-:W-:-:S03]  /*0d80*/  UIMAD.WIDE.U32 UR4, UR47, UR6, URZ ;  /* 0x000000062f0472a5 */ /* 0x000fc6000f8e003f */
[----:B------:R-:W-:Y:S01]  /*0d90*/  @UP1 ULDC UR6, c[0x0][0xa18] ;  /* 0x0002860000061ab9 */ /* 0x000fe20000000800 */
[----:B------:R-:W-:Y:S02]  /*0da0*/  @UP0 USHF.R.U32.HI UR47, URZ, UR7, UR5 ;  /* 0x000000073f2f0299 */ /* 0x000fe40008011605 */
[----:B------:R-:W-:Y:S01]  /*0db0*/  UISETP.NE.AND UP0, UPT, UR44, 0x1, UPT ;  /* 0x000000012c00788c */ /* 0x000fe2000bf05270 */
[----:B------:R-:W-:Y:S02]  /*0dc0*/  @UP1 ULDC UR4, c[0x0][0xa14] ;  /* 0x0002850000041ab9 */ /* 0x000fe40000000800 */
[----:B------:R-:W-:Y:S02]  /*0dd0*/  UIMAD.WIDE.U32 UR4, UR47, UR4, URZ ;  /* 0x000000042f0472a5 */ /* 0x000fe4000f8e003f */
[----:B------:R-:W-:Y:S01]  /*0de0*/  IADD3 R0, RZ, -UR47, RZ ;  /* 0x8000002fff007c10 */ /* 0x000fe2000fffe0ff */
[----:B------:R-:W-:Y:S01]  /*0df0*/  UMOV UR46, UR47 ;  /* 0x0000002f002e7c82 */ /* 0x000fe20008000000 */
[----:B------:R-:W-:-:S03]  /*0e00*/  @UP1 USHF.R.U32.HI UR46, URZ, UR6, UR5 ;  /* 0x000000063f2e1299 */ /* 0x000fc60008011605 */
[----:B------:R-:W-:Y:S01]  /*0e10*/  IMAD R0, R0, UR8, R17 ;  /* 0x0000000800007c24 */ /* 0x000fe2000f8e0211 */
[----:B------:R-:W-:Y:S02]  /*0e20*/  @UP0 ULDC.64 UR6, c[0x0][0xa20] ;  /* 0x0002880000060ab9 */ /* 0x000fe40000000a00 */
[----:B------:R-:W-:-:S03]  /*0e30*/  UIMAD.WIDE.U32 UR4, UR46, UR6, URZ ;  /* 0x000000062e0472a5 */ /* 0x000fc6000f8e003f */
[----:B------:R-:W-:Y:S01]  /*0e40*/  UMOV UR6, UR46 ;  /* 0x0000002e00067c82 */ /* 0x000fe20008000000 */
[----:B------:R-:W-:-:S03]  /*0e50*/  @UP0 USHF.R.U32.HI UR6, URZ, UR7, UR5 ;  /* 0x000000073f060299 */ /* 0x000fc60008011605 */
[----:B------:R-:W-:Y:S01]  /*0e60*/  R2UR UR5, R0 ;  /* 0x00000000000572ca */ /* 0x000fe200000e0000 */
[----:B------:R-:W-:-:S04]  /*0e70*/  UIADD3 UR4, -UR6, URZ, URZ ;  /* 0x0000003f06047290 */ /* 0x000fc8000fffe13f */
[----:B------:R-:W-:-:S08]  /*0e80*/  UIMAD UR44, UR44, UR4, UR46 ;  /* 0x000000042c2c72a4 */ /* 0x000fd0000f8e022e */
[----:B--2---:R-:W-:Y:S01]  /*0e90*/  MOV R14, UR5 ;  /* 0x00000005000e7c02 */ /* 0x004fe20008000f00 */
[----:B----4-:R-:W-:Y:S06]  /*0ea0*/  @!P0 BRA `(.L_x_8) ;  /* 0x0000000000688947 */ /* 0x010fec0003800000 */
[----:B------:R-:W-:-:S06]  /*0eb0*/  UISETP.NE.AND UP0, UPT, UR61, 0x2, UPT ;  /* 0x000000023d00788c */ /* 0x000fcc000bf05270 */
[----:B------:R-:W-:-:S13]  /*0ec0*/  PLOP3.LUT P1, PT, PT, PT, UP0, 0x80, 0x0 ;  /* 0x000000000000781c */ /* 0x000fda0003f2f008 */
[----:B------:R-:W-:Y:S05]  /*0ed0*/  @!P1 BRA `(.L_x_9) ;  /* 0x0000000000449947 */ /* 0x000fea0003800000 */
[----:B------:R-:W-:-:S06]  /*0ee0*/  UISETP.NE.AND UP0, UPT, UR61, 0x3, UPT ;  /* 0x000000033d00788c */ /* 0x000fcc000bf05270 */
[----:B------:R-:W-:-:S13]  /*0ef0*/  PLOP3.LUT P1, PT, PT, PT, UP0, 0x80, 0x0 ;  /* 0x000000000000781c */ /* 0x000fda0003f2f008 */
[----:B------:R-:W-:Y:S05]  /*0f00*/  @!P1 BRA `(.L_x_10) ;  /* 0x0000000000249947 */ /* 0x000fea0003800000 */
[----:B------:R-:W-:-:S06]  /*0f10*/  UISETP.NE.AND UP0, UPT, UR61, 0x4, UPT ;  /* 0x000000043d00788c */ /* 0x000fcc000bf05270 */
[----:B------:R-:W-:-:S13]  /*0f20*/  PLOP3.LUT P1, PT, PT, PT, UP0, 0x80, 0x0 ;  /* 0x000000000000781c */ /* 0x000fda0003f2f008 */
[----:B------:R-:W-:Y:S05]  /*0f30*/  @P1 BRA `(.L_x_11) ;  /* 0x0000000000541947 */ /* 0x000fea0003800000 */
[----:B------:R-:W-:Y:S02]  /*0f40*/  UIADD3 UR4, UR45, -0x1, URZ ;  /* 0xffffffff2d047890 */ /* 0x000fe4000fffe03f */
[----:B------:R-:W-:Y:S02]  /*0f50*/  ULOP3.LUT UR45, UR45, 0x1, URZ, 0xc, !UPT ;  /* 0x000000012d2d7892 */ /* 0x000fe4000f8e0c3f */
[----:B------:R-:W-:-:S04]  /*0f60*/  ULOP3.LUT UR4, UR4, 0x2, URZ, 0xc0, !UPT ;  /* 0x0000000204047892 */ /* 0x000fc8000f8ec03f */
[----:B------:R-:W-:-:S04]  /*0f70*/  USHF.R.U32.HI UR4, URZ, 0x1, UR4 ;  /* 0x000000013f047899 */ /* 0x000fc80008011604 */
[----:B------:R-:W-:Y:S01]  /*0f80*/  ULOP3.LUT UR60, UR60, UR4, URZ, 0x3c, !UPT ;  /* 0x000000043c3c7292 */ /* 0x000fe2000f8e3c3f */
[----:B------:R-:W-:Y:S11]  /*0f90*/  BRA `(.L_x_11) ;  /* 0x00000000003c7947 */ /* 0x000ff60003800000 */
.L_x_10:
[----:B------:R-:W-:Y:S02]  /*0fa0*/  ULOP3.LUT UP0, URZ, UR45, 0x2, URZ, 0xc0, !UPT ;  /* 0x000000022d3f7892 */ /* 0x000fe4000f80c03f */
[----:B------:R-:W-:Y:S02]  /*0fb0*/  ULOP3.LUT UR45, UR45, 0x1, URZ, 0xc0, !UPT ;  /* 0x000000012d2d7892 */ /* 0x000fe4000f8ec03f */
[----:B------:R-:W-:-:S04]  /*0fc0*/  USEL UR4, URZ, 0x1, UP0 ;  /* 0x000000013f047887 */ /* 0x000fc80008000000 */
[----:B------:R-:W-:Y:S01]  /*0fd0*/  ULOP3.LUT UR60, UR60, UR4, URZ, 0x3c, !UPT ;  /* 0x000000043c3c7292 */ /* 0x000fe2000f8e3c3f */
[----:B------:R-:W-:Y:S11]  /*0fe0*/  BRA `(.L_x_11) ;  /* 0x0000000000287947 */ /* 0x000ff60003800000 */
.L_x_9:
[----:B------:R-:W-:Y:S02]  /*0ff0*/  UIADD3 UR4, UR45, 0x1, URZ ;  /* 0x000000012d047890 */ /* 0x000fe4000fffe03f */
[----:B------:R-:W-:Y:S02]  /*1000*/  ULOP3.LUT UR45, UR45, 0x1, URZ, 0xc, !UPT ;  /* 0x000000012d2d7892 */ /* 0x000fe4000f8e0c3f */
[----:B------:R-:W-:-:S04]  /*1010*/  UISETP.GT.U32.AND UP0, UPT, UR4, 0x1, UPT ;  /* 0x000000010400788c */ /* 0x000fc8000bf04070 */
[----:B------:R-:W-:-:S04]  /*1020*/  USEL UR4, URZ, 0x1, !UP0 ;  /* 0x000000013f047887 */ /* 0x000fc8000c000000 */
[----:B------:R-:W-:Y:S01]  /*1030*/  ULOP3.LUT UR60, UR60, UR4, URZ, 0x3c, !UPT ;  /* 0x000000043c3c7292 */ /* 0x000fe2000f8e3c3f */
[----:B------:R-:W-:Y:S11]  /*1040*/  BRA `(.L_x_11) ;  /* 0x0000000000107947 */ /* 0x000ff60003800000 */
.L_x_8:
[----:B------:R-:W-:Y:S02]  /*1050*/  UISETP.GT.U32.AND UP0, UPT, UR45, 0x1, UPT ;  /* 0x000000012d00788c */ /* 0x000fe4000bf04070 */
[----:B------:R-:W-:Y:S02]  /*1060*/  ULOP3.LUT UR45, UR45, 0x1, URZ, 0xc0, !UPT ;  /* 0x000000012d2d7892 */ /* 0x000fe4000f8ec03f */
[----:B------:R-:W-:-:S04]  /*1070*/  USEL UR4, URZ, 0x1, !UP0 ;  /* 0x000000013f047887 */ /* 0x000fc8000c000000 */
[----:B------:R-:W-:-:S12]  /*1080*/  ULOP3.LUT UR60, UR60, UR4, URZ, 0x3c, !UPT ;  /* 0x000000043c3c7292 */ /* 0x000fd8000f8e3c3f */
.L_x_11:
[----:B------:R-:W-:Y:S05]  /*1090*/  @!P0 BRA `(.L_x_12) ;  /* 0x0000000000548947 */ /* 0x000fea0003800000 */
        /* <DEDUP_REMOVED lines=9> */
[----:B------:R-:W-:-:S13]  /*1130*/  R2UR UR4, R14 ;  /* 0x000000000e0472ca */ /* 0x000fda00000e0000 */
[----:B------:R-:W-:-:S06]  /*1140*/  ULEA UR4, UR4, 0x3, 0x1 ;  /* 0x0000000304047891 */ /* 0x000fcc000f8e083f */
[----:B------:R-:W-:Y:S01]  /*1150*/  MOV R14, UR4 ;  /* 0x00000004000e7c02 */ /* 0x000fe20008000f00 */
[----:B------:R-:W-:Y:S06]  /*1160*/  BRA `(.L_x_15) ;  /* 0x00000000002c7947 */ /* 0x000fec0003800000 */
.L_x_14:
[----:B------:R-:W-:-:S13]  /*1170*/  R2UR UR4, R14 ;  /* 0x000000000e0472ca */ /* 0x000fda00000e0000 */
[----:B------:R-:W-:-:S06]  /*1180*/  ULEA UR4, UR4, 0x2, 0x1 ;  /* 0x0000000204047891 */ /* 0x000fcc000f8e083f */
[----:B------:R-:W-:Y:S01]  /*1190*/  MOV R14, UR4 ;  /* 0x00000004000e7c02 */ /* 0x000fe20008000f00 */
[----:B------:R-:W-:Y:S06]  /*11a0*/  BRA `(.L_x_15) ;  /* 0x00000000001c7947 */ /* 0x000fec0003800000 */
.L_x_13:
[----:B------:R-:W-:-:S13]  /*11b0*/  R2UR UR4, R14 ;  /* 0x000000000e0472ca */ /* 0x000fda00000e0000 */
[----:B------:R-:W-:-:S06]  /*11c0*/  ULEA UR4, UR4, 0x1, 0x1 ;  /* 0x0000000104047891 */ /* 0x000fcc000f8e083f */
[----:B------:R-:W-:Y:S01]  /*11d0*/  MOV R14, UR4 ;  /* 0x00000004000e7c02 */ /* 0x000fe20008000f00 */
[----:B------:R-:W-:Y:S06]  /*11e0*/  BRA `(.L_x_15) ;  /* 0x00000000000c7947 */ /* 0x000fec0003800000 */
.L_x_12:
[----:B------:R-:W-:-:S13]  /*11f0*/  R2UR UR4, R14 ;  /* 0x000000000e0472ca */ /* 0x000fda00000e0000 */
[----:B------:R-:W-:-:S06]  /*1200*/  USHF.L.U32 UR4, UR4, 0x1, URZ ;  /* 0x0000000104047899 */ /* 0x000fcc000800063f */
[----:B------:R-:W-:-:S07]  /*1210*/  MOV R14, UR4 ;  /* 0x00000004000e7c02 */ /* 0x000fce0008000f00 */
.L_x_15:
[----:B------:R-:W-:-:S13]  /*1220*/  R2UR UR4, R16 ;  /* 0x00000000100472ca */ /* 0x000fda00000e0000 */
[----:B------:R-:W-:-:S04]  /*1230*/  ULOP3.LUT UR4, UR4, 0x1, URZ, 0xfc, !UPT ;  /* 0x0000000104047892 */ /* 0x000fc8000f8efc3f */
[----:B------:R-:W-:-:S06]  /*1240*/  UISETP.NE.AND UP0, UPT, UR4, 0x3, UPT ;  /* 0x000000030400788c */ /* 0x000fcc000bf05270 */
[----:B------:R-:W-:-:S13]  /*1250*/  PLOP3.LUT P0, PT, PT, PT, UP0, 0x80, 0x0 ;  /* 0x000000000000781c */ /* 0x000fda0003f0f008 */
[----:B------:R-:W-:Y:S05]  /*1260*/  @!P0 BRA `(.L_x_16) ;  /* 0x0000000000048947 */ /* 0x000fea0003800000 */
[----:B------:R-:W-:Y:S01]  /*1270*/  BPT.TRAP 0x1 ;  /* 0x000000040000795c */ /* 0x000fe20000300000 */
.L_x_16:
[----:B------:R-:W1:Y:S01]  /*1280*/  S2UR UR4, SR_CgaCtaId ;  /* 0x00000000000479c3 */ /* 0x000e620000008800 */
[----:B------:R-:W-:Y:S01]  /*1290*/  UMOV UR37, 0x400 ;  /* 0x0000040000257882 */ /* 0x000fe20000000000 */
[----:B------:R-:W-:Y:S02]  /*12a0*/  MOV R0, UR60 ;  /* 0x0000003c00007c02 */ /* 0x000fe40008000f00 */
[----:B------:R-:W-:Y:S02]  /*12b0*/  R2UR UR5, R169 ;  /* 0x00000000a90572ca */ /* 0x000fe400000e0000 */
[----:B------:R-:W-:-:S11]  /*12c0*/  SHF.L.U32 R0, R0, 0x1f, RZ ;  /* 0x0000001f00007819 */ /* 0x000fd600000006ff */
[----:B------:R-:W-:-:S06]  /*12d0*/  UISETP.NE.AND UP0, UPT, UR5, 0x3, UPT ;  /* 0x000000030500788c */ /* 0x000fcc000bf05270 */
[----:B------:R-:W-:Y:S01]  /*12e0*/  PLOP3.LUT P0, PT, PT, PT, UP0, 0x80, 0x0 ;  /* 0x000000000000781c */ /* 0x000fe20003f0f008 */
[----:B-1----:R-:W-:-:S04]  /*12f0*/  ULEA UR37, UR4, UR37, 0x18 ;  /* 0x0000002504257291 */ /* 0x002fc8000f8ec03f */
[----:B------:R-:W-:-:S09]  /*1300*/  ULEA UR4, UR45, UR37, 0x3 ;  /* 0x000000252d047291 */ /* 0x000fd2000f8e183f */
[----:B------:R-:W1:Y:S02]  /*1310*/  SYNCS.PHASECHK.TRANS64.TRYWAIT P1, [UR4+0x35450], R0 ;  /* 0x03545000ff0075a7 */ /* 0x000e640008020144 */
[----:B-1----:R-:W-:Y:S05]  /*1320*/  @!P1 BRA `(.L_x_17) ;  /* 0x000000d0003c9947 */ /* 0x002fea0003800000 */
.L_x_131:
[----:B------:R-:W-:Y:S05]  /*1330*/  @!P0 BRA `(.L_x_18) ;  /* 0x0000000000048947 */ /* 0x000fea0003800000 */
[----:B------:R-:W-:Y:S01]  /*1340*/  BPT.TRAP 0x1 ;  /* 0x000000040000795c */ /* 0x000fe20000300000 */
.L_x_18:
[----:B------:R-:W-:Y:S01]  /*1350*/  ULEA UR7, UR36, UR37, 0x3 ;  /* 0x0000002524077291 */ /* 0x000fe2000f8e183f */
[----:B-1----:R-:W-:Y:S01]  /*1360*/  SHF.L.U32 R0, R23, 0x1f, RZ ;  /* 0x0000001f17007819 */ /* 0x002fe200000006ff */
[----:B------:R-:W-:Y:S01]  /*1370*/  UIADD3 UR6, UR37, 0x35490, URZ ;  /* 0x0003549025067890 */ /* 0x000fe2000fffe03f */
[----:B------:R-:W-:Y:S01]  /*1380*/  SHF.L.U32 R3, R168, 0x1f, RZ ;  /* 0x0000001fa8037819 */ /* 0x000fe200000006ff */
[----:B------:R-:W-:Y:S02]  /*1390*/  ULEA UR52, UR61, 0xfffffff8, 0x3 ;  /* 0xfffffff83d347891 */ /* 0x000fe4000f8e183f */
[----:B------:R-:W-:Y:S02]  /*13a0*/  ULEA UR4, UR61, UR6, 0x3 ;  /* 0x000000063d047291 */ /* 0x000fe4000f8e183f */
[----:B------:R-:W-:Y:S01]  /*13b0*/  ULOP3.LUT UR52, UR52, 0x8, URZ, 0xc, !UPT ;  /* 0x0000000834347892 */ /* 0x000fe2000f8e0c3f */
[----:B------:R-:W1:Y:S03]  /*13c0*/  SYNCS.PHASECHK.TRANS64.TRYWAIT P1, [UR7+0x35400], R0 ;  /* 0x03540000ff0075a7 */ /* 0x000e660008020147 */
[----:B------:R-:W-:Y:S01]  /*13d0*/  MOV R5, UR4 ;  /* 0x0000000400057c02 */ /* 0x000fe20008000f00 */
[----:B-1----:R-:W-:Y:S07]  /*13e0*/  @!P1 BRA `(.L_x_19) ;  /* 0x000000d000249947 */ /* 0x002fee0003800000 */
.L_x_132:
[----:B------:R-:W-:-:S09]  /*13f0*/  ULEA UR4, UR61, UR6, 0x3 ;  /* 0x000000063d047291 */ /* 0x000fd2000f8e183f */
[----:B------:R-:W2:Y:S02]  /*1400*/  SYNCS.PHASECHK.TRANS64.TRYWAIT P1, [UR4+-0x8], R3 ;  /* 0xfffff803ff0075a7 */ /* 0x000ea40008020144 */
[----:B--2---:R-:W-:Y:S05]  /*1410*/  @!P1 BRA `(.L_x_20) ;  /* 0x000000d000309947 */ /* 0x004fea0003800000 */
.L_x_133:
[----:B------:R-:W-:Y:S01]  /*1420*/  UIADD3 UR5, UR37, 0xe000, URZ ;  /* 0x0000e00025057890 */ /* 0x000fe2000fffe03f */
[----:B------:R-:W-:Y:S01]  /*1430*/  WARPGROUP.ARRIVE ;  /* 0x00000000000079c5 */ /* 0x000fe20000000000 */
[----:B------:R-:W-:Y:S01]  /*1440*/  USHF.R.U32.HI UR4, URZ, 0x4, UR37 ;  /* 0x000000043f047899 */ /* 0x000fe20008011625 */
[----:B------:R-:W2:Y:S01]  /*1450*/  LDC R15, c[0x0][0x28c] ;  /* 0x0000a300ff0f7b82 */ /* 0x000ea20000000800 */
[----:B------:R-:W-:Y:S01]  /*1460*/  USHF.R.U32.HI UR5, URZ, 0x4, UR5 ;  /* 0x000000043f057899 */ /* 0x000fe20008011605 */
[C---:B-1----:R-:W-:Y:S01]  /*1470*/  IADD3 R0, R22.reuse, 0x1, RZ ;  /* 0x0000000116007810 */ /* 0x042fe20007ffe0ff */
[----:B------:R-:W-:Y:S01]  /*1480*/  ULOP3.LUT UR4, UR4, 0x3fff, URZ, 0xc0, !UPT ;  /* 0x00003fff04047892 */ /* 0x000fe2000f8ec03f */
[C---:B------:R-:W-:Y:S01]  /*1490*/  IADD3 R4, R22.reuse, 0x8, RZ ;  /* 0x0000000816047810 */ /* 0x040fe20007ffe0ff */
[----:B------:R-:W-:Y:S01]  /*14a0*/  ULOP3.LUT UR38, UR5, 0x3fff, URZ, 0xc0, !UPT ;  /* 0x00003fff05267892 */ /* 0x000fe2000f8ec03f */
[----:B------:R-:W-:Y:S01]  /*14b0*/  IADD3 R20, R22, 0x10, RZ ;  /* 0x0000001016147810 */ /* 0x000fe20007ffe0ff */
[----:B------:R-:W-:Y:S01]  /*14c0*/  ULOP3.LUT UR4, UR4, 0x10000, URZ, 0xfc, !UPT ;  /* 0x0001000004047892 */ /* 0x000fe2000f8efc3f */
[----:B------:R-:W-:Y:S01]  /*14d0*/  P2R R57, PR, RZ, 0x1 ;  /* 0x00000001ff397803 */ /* 0x000fe20000000000 */
[----:B------:R-:W-:-:S02]  /*14e0*/  ULOP3.LUT UR39, UR38, 0x10000, URZ, 0xfc, !UPT ;  /* 0x0001000026277892 */ /* 0x000fc4000f8efc3f */
[----:B------:R-:W-:Y:S02]  /*14f0*/  UIMAD UR4, UR45, 0x700, UR4 ;  /* 0x000007002d0478a4 */ /* 0x000fe4000f8e0204 */
[----:B------:R-:W-:Y:S01]  /*1500*/  UIMAD UR5, UR36, 0x700, UR39 ;  /* 0x00000700240578a4 */ /* 0x000fe2000f8e0227 */
[----:B------:R-:W-:Y:S01]  /*1510*/  UMOV UR9, 0x80000020 ;  /* 0x8000002000097882 */ /* 0x000fe20000000000 */
[----:B------:R-:W-:Y:S01]  /*1520*/  UMOV UR11, 0x80000020 ;  /* 0x80000020000b7882 */ /* 0x000fe20000000000 */
[----:B------:R-:W-:Y:S02]  /*1530*/  MOV R13, UR9 ;  /* 0x00000009000d7c02 */ /* 0x000fe40008000f00 */
[----:B------:R-:W-:Y:S01]  /*1540*/  UMOV UR8, UR4 ;  /* 0x0000000400087c82 */ /* 0x000fe20008000000 */
[----:B------:R-:W-:Y:S01]  /*1550*/  UMOV UR13, 0x80000020 ;  /* 0x80000020000d7882 */ /* 0x000fe20000000000 */
[----:B------:R-:W-:Y:S01]  /*1560*/  UMOV UR10, UR5 ;  /* 0x00000005000a7c82 */ /* 0x000fe20008000000 */
[----:B------:R-:W-:Y:S01]  /*1570*/  MOV R12, UR8 ;  /* 0x00000008000c7c02 */ /* 0x000fe20008000f00 */
[----:B------:R-:W-:Y:S01]  /*1580*/  HGMMA.64x64x16.F32.BF16 R24, gdesc[UR8], RZ, !UPT, gsb0 ;  /* 0x00e00000081879f0 */ /* 0x000fe2000c0018ff */
[----:B------:R-:W-:Y:S01]  /*1590*/  UIADD3 UR8, UR4, 0x2, URZ ;  /* 0x0000000204087890 */ /* 0x000fe2000fffe03f */
[----:B------:R-:W-:Y:S01]  /*15a0*/  MOV R11, UR13 ;  /* 0x0000000d000b7c02 */ /* 0x000fe20008000f00 */
[----:B------:R-:W-:Y:S01]  /*15b0*/  UIADD3 UR9, UR5, 0x2, URZ ;  /* 0x0000000205097890 */ /* 0x000fe2000fffe03f */
[-C--:B--2---:R-:W-:Y:S01]  /*15c0*/  ISETP.GE.AND P4, PT, R0, R15.reuse, PT ;  /* 0x0000000f0000720c */ /* 0x084fe20003f86270 */
[----:B------:R-:W-:Y:S01]  /*15d0*/  UMOV UR15, 0x80000020 ;  /* 0x80000020000f7882 */ /* 0x000fe20000000000 */
[----:B------:R-:W-:Y:S01]  /*15e0*/  UIADD3 UR10, UR5, 0x200, URZ ;  /* 0x00000200050a7890 */ /* 0x000fe2000fffe03f */
[-C--:B------:R-:W-:Y:S01]  /*15f0*/  ISETP.GE.AND P2, PT, R22, R15.reuse, PT ;  /* 0x0000000f1600720c */ /* 0x080fe20003f46270 */
[----:B------:R-:W-:Y:S01]  /*1600*/  UMOV UR12, UR8 ;  /* 0x00000008000c7c82 */ /* 0x000fe20008000000 */
[----:B------:R-:W-:Y:S01]  /*1610*/  UIADD3 UR8, UR4, 0x100, URZ ;  /* 0x0000010004087890 */ /* 0x000fe2000fffe03f */
[----:B------:R-:W-:Y:S01]  /*1620*/  MOV R10, UR12 ;  /* 0x0000000c000a7c02 */ /* 0x000fe20008000f00 */
[----:B------:R-:W-:Y:S01]  /*1630*/  UMOV UR14, UR9 ;  /* 0x00000009000e7c82 */ /* 0x000fe20008000000 */
[----:B------:R-:W-:Y:S01]  /*1640*/  UIADD3 UR9, UR5, 0x100, URZ ;  /* 0x0000010005097890 */ /* 0x000fe2000fffe03f */
[-C--:B------:R-:W-:Y:S01]  /*1650*/  ISETP.GE.AND P1, PT, R4, R15.reuse, PT ;  /* 0x0000000f0400720c */ /* 0x080fe20003f26270 */
[----:B------:R-:W-:Y:S01]  /*1660*/  UMOV UR11, 0x80000020 ;  /* 0x80000020000b7882 */ /* 0x000fe20000000000 */
[----:B------:R-:W-:Y:S01]  /*1670*/  UIADD3 UR16, UR4, 0x300, URZ ;  /* 0x0000030004107890 */ /* 0x000fe2000fffe03f */
[C---:B------:R-:W-:Y:S01]  /*1680*/  IADD3 R4, R22.reuse, 0x11, RZ ;  /* 0x0000001116047810 */ /* 0x040fe20007ffe0ff */
[----:B------:R-:W-:Y:S01]  /*1690*/  UIADD3 UR18, UR5, 0x300, URZ ;  /* 0x0000030005127890 */ /* 0x000fe2000fffe03f */
[----:B------:R-:W-:Y:S01]  /*16a0*/  IADD3 R0, R22, 0x9, RZ ;  /* 0x0000000916007810 */ /* 0x000fe20007ffe0ff */
[----:B------:R-:W-:Y:S01]  /*16b0*/  UMOV UR17, 0x80000020 ;  /* 0x8000002000117882 */ /* 0x000fe20000000000 */
[----:B------:R-:W-:Y:S01]  /*16c0*/  UMOV UR19, 0x80000020 ;  /* 0x8000002000137882 */ /* 0x000fe20000000000 */
[----:B------:R-:W-:Y:S01]  /*16d0*/  UIADD3 UR20, UR4, 0x302, URZ ;  /* 0x0000030204147890 */ /* 0x000fe2000fffe03f */
[-C--:B------:R-:W-:Y:S01]  /*16e0*/  ISETP.GE.AND P5, PT, R4, R15.reuse, PT ;  /* 0x0000000f0400720c */ /* 0x080fe20003fa6270 */
[----:B------:R-:W-:Y:S01]  /*16f0*/  UIADD3 UR22, UR5, 0x302, URZ ;  /* 0x0000030205167890 */ /* 0x000fe2000fffe03f */
[----:B------:R-:W-:Y:S01]  /*1700*/  IADD3 R4, R22, 0x19, RZ ;  /* 0x0000001916047810 */ /* 0x000fe20007ffe0ff */
[----:B------:R-:W-:Y:S01]  /*1710*/  UMOV UR21, 0x80000020 ;  /* 0x8000002000157882 */ /* 0x000fe20000000000 */
[----:B------:R-:W-:Y:S01]  /*1720*/  UMOV UR23, 0x80000020 ;  /* 0x8000002000177882 */ /* 0x000fe20000000000 */
[----:B------:R-:W-:Y:S01]  /*1730*/  UIADD3 UR24, UR4, 0x400, URZ ;  /* 0x0000040004187890 */ /* 0x000fe2000fffe03f */
[-C--:B------:R-:W-:Y:S01]  /*1740*/  ISETP.GE.AND P3, PT, R0, R15.reuse, PT ;  /* 0x0000000f0000720c */ /* 0x080fe20003f66270 */
[----:B------:R-:W-:Y:S01]  /*1750*/  UIADD3 UR26, UR5, 0x400, URZ ;  /* 0x00000400051a7890 */ /* 0x000fe2000fffe03f */
[----:B------:R-:W-:Y:S01]  /*1760*/  ISETP.GE.AND P6, PT, R20, R15, PT ;  /* 0x0000000f1400720c */ /* 0x000fe20003fc6270 */
[----:B------:R-:W-:Y:S01]  /*1770*/  UMOV UR25, 0x80000020 ;  /* 0x8000002000197882 */ /* 0x000fe20000000000 */
[----:B------:R-:W-:Y:S01]  /*1780*/  UMOV UR27, 0x80000020 ;  /* 0x80000020001b7882 */ /* 0x000fe20000000000 */
[----:B------:R-:W-:Y:S01]  /*1790*/  UIADD3 UR28, UR4, 0x402, URZ ;  /* 0x00000402041c7890 */ /* 0x000fe2000fffe03f */
[----:B------:R-:W-:Y:S01]  /*17a0*/  IADD3 R0, R22, 0x18, RZ ;  /* 0x0000001816007810 */ /* 0x000fe20007ffe0ff */
[----:B------:R-:W-:Y:S01]  /*17b0*/  UIADD3 UR30, UR5, 0x402, URZ ;  /* 0x00000402051e7890 */ /* 0x000fe2000fffe03f */
[----:B------:R-:W-:Y:S01]  /*17c0*/  UMOV UR29, 0x80000020 ;  /* 0x80000020001d7882 */ /* 0x000fe20000000000 */
[----:B------:R-:W-:Y:S01]  /*17d0*/  UMOV UR31, 0x80000020 ;  /* 0x80000020001f7882 */ /* 0x000fe20000000000 */
[----:B------:R-:W-:-:S02]  /*17e0*/  UIADD3 UR32, UR4, 0x500, URZ ;  /* 0x0000050004207890 */ /* 0x000fc4000fffe03f */
[----:B------:R-:W-:Y:S01]  /*17f0*/  UIADD3 UR34, UR5, 0x500, URZ ;  /* 0x0000050005227890 */ /* 0x000fe2000fffe03f */
[----:B------:R-:W-:Y:S01]  /*1800*/  UMOV UR33, 0x80000020 ;  /* 0x8000002000217882 */ /* 0x000fe20000000000 */
[----:B------:R-:W-:Y:S01]  /*1810*/  UMOV UR35, 0x80000020 ;  /* 0x8000002000237882 */ /* 0x000fe20000000000 */
[----:B------:R-:W-:Y:S02]  /*1820*/  UIADD3 UR40, UR4, 0x502, URZ ;  /* 0x0000050204287890 */ /* 0x000fe4000fffe03f */
[----:B------:R-:W-:Y:S01]  /*1830*/  UIADD3 UR42, UR5, 0x502, URZ ;  /* 0x00000502052a7890 */ /* 0x000fe2000fffe03f */
[----:B------:R-:W-:Y:S01]  /*1840*/  UMOV UR41, 0x80000020 ;  /* 0x8000002000297882 */ /* 0x000fe20000000000 */
[----:B------:R-:W-:Y:S01]  /*1850*/  UMOV UR43, 0x80000020 ;  /* 0x80000020002b7882 */ /* 0x000fe20000000000 */
[----:B------:R-:W-:Y:S02]  /*1860*/  UIADD3 UR48, UR4, 0x600, URZ ;  /* 0x0000060004307890 */ /* 0x000fe4000fffe03f */
[----:B------:R-:W-:Y:S01]  /*1870*/  UIADD3 UR50, UR5, 0x600, URZ ;  /* 0x0000060005327890 */ /* 0x000fe2000fffe03f */
[----:B------:R-:W-:Y:S01]  /*1880*/  UMOV UR49, 0x80000020 ;  /* 0x8000002000317882 */ /* 0x000fe20000000000 */
[----:B------:R-:W-:Y:S01]  /*1890*/  UMOV UR51, 0x80000020 ;  /* 0x8000002000337882 */ /* 0x000fe20000000000 */
[----:B------:R-:W-:-:S02]  /*18a0*/  UIADD3 UR56, UR4, 0x602, URZ ;  /* 0x0000060204387890 */ /* 0x000fc4000fffe03f */
[----:B------:R-:W-:Y:S01]  /*18b0*/  UIADD3 UR58, UR5, 0x602, URZ ;  /* 0x00000602053a7890 */ /* 0x000fe2000fffe03f */
[----:B------:R-:W-:Y:S01]  /*18c0*/  UMOV UR57, 0x80000020 ;  /* 0x8000002000397882 */ /* 0x000fe20000000000 */
[----:B------:R-:W-:Y:S01]  /*18d0*/  UMOV UR59, 0x80000020 ;  /* 0x80000020003b7882 */ /* 0x000fe20000000000 */
[----:B------:R-:W-:Y:S02]  /*18e0*/  WARPGROUP.DEPBAR.LE gsb0, 0x0 ;  /* 0x00008000000079c5 */ /* 0x000fe40000010000 */
[----:B------:R-:W-:-:S06]  /*18f0*/  WARPGROUP.ARRIVE ;  /* 0x00000000000079c5 */ /* 0x000fcc0000000000 */
[----:B------:R-:W-:Y:S01]  /*1900*/  HGMMA.64x64x16.F32.BF16 R24, gdesc[UR12], R24, gsb0 ;  /* 0x00e000000c1879f0 */ /* 0x000fe20008001818 */
[----:B------:R-:W-:Y:S01]  /*1910*/  UMOV UR12, UR8 ;  /* 0x00000008000c7c82 */ /* 0x000fe20008000000 */
[----:B------:R-:W-:Y:S01]  /*1920*/  UMOV UR13, 0x80000020 ;  /* 0x80000020000d7882 */ /* 0x000fe20000000000 */
[----:B------:R-:W-:Y:S01]  /*1930*/  UMOV UR14, UR9 ;  /* 0x00000009000e7c82 */ /* 0x000fe20008000000 */
[----:B------:R-:W-:Y:S01]  /*1940*/  UMOV UR15, 0x80000020 ;  /* 0x80000020000f7882 */ /* 0x000fe20000000000 */
[----:B------:R-:W-:Y:S01]  /*1950*/  UIADD3 UR8, UR4, 0x102, URZ ;  /* 0x0000010204087890 */ /* 0x000fe2000fffe03f */
[----:B------:R-:W-:Y:S01]  /*1960*/  MOV R8, UR12 ;  /* 0x0000000c00087c02 */ /* 0x000fe20008000f00 */
[----:B------:R-:W-:Y:S01]  /*1970*/  UIADD3 UR9, UR5, 0x102, URZ ;  /* 0x0000010205097890 */ /* 0x000fe2000fffe03f */
[----:B------:R-:W-:Y:S01]  /*1980*/  MOV R9, UR13 ;  /* 0x0000000d00097c02 */ /* 0x000fe20008000f00 */
        /* <DEDUP_REMOVED lines=9> */
[----:B------:R-:W-:Y:S01]  /*1a20*/  UMOV UR9, 0x80000020 ;  /* 0x8000002000097882 */ /* 0x000fe20000000000 */
[----:B------:R-:W-:Y:S01]  /*1a30*/  MOV R7, UR13 ;  /* 0x0000000d00077c02 */ /* 0x000fe20008000f00 */
[----:B------:R-:W-:Y:S02]  /*1a40*/  WARPGROUP.DEPBAR.LE gsb0, 0x0 ;  /* 0x00008000000079c5 */ /* 0x000fe40000010000 */
[----:B------:R-:W-:-:S06]  /*1a50*/  WARPGROUP.ARRIVE ;  /* 0x00000000000079c5 */ /* 0x000fcc0000000000 */
[----:B------:R-:W-:Y:S01]  /*1a60*/  HGMMA.64x64x16.F32.BF16 R24, gdesc[UR12], R24, gsb0 ;  /* 0x00e000000c1879f0 */ /* 0x000fe20008001818 */
[----:B------:R-:W-:Y:S02]  /*1a70*/  UIADD3 UR12, UR4, 0x202, URZ ;  /* 0x00000202040c7890 */ /* 0x000fe4000fffe03f */
[----:B------:R-:W-:Y:S01]  /*1a80*/  UIADD3 UR14, UR5, 0x202, URZ ;  /* 0x00000202050e7890 */ /* 0x000fe2000fffe03f */
[----:B------:R-:W-:Y:S01]  /*1a90*/  UMOV UR13, 0x80000020 ;  /* 0x80000020000d7882 */ /* 0x000fe20000000000 */
[----:B------:R-:W-:Y:S01]  /*1aa0*/  UMOV UR15, 0x80000020 ;  /* 0x80000020000f7882 */ /* 0x000fe20000000000 */
[----:B------:R-:W-:Y:S01]  /*1ab0*/  ULDC UR4, c[0x0][0x604] ;  /* 0x0001810000047ab9 */ /* 0x000fe20000000800 */
[----:B------:R-:W-:Y:S02]  /*1ac0*/  WARPGROUP.DEPBAR.LE gsb0, 0x0 ;  /* 0x00008000000079c5 */ /* 0x000fe40000010000 */
[----:B------:R-:W-:-:S06]  /*1ad0*/  WARPGROUP.ARRIVE ;  /* 0x00000000000079c5 */ /* 0x000fcc0000000000 */
[----:B------:R-:W-:Y:S03]  /*1ae0*/  HGMMA.64x64x16.F32.BF16 R24, gdesc[UR8], R24, gsb0 ;  /* 0x00e00000081879f0 */ /* 0x000fe60008001818 */
        /* <DEDUP_REMOVED lines=28> */
[----:B------:R-:W-:Y:S02]  /*1cb0*/  FSEL R24, R24, -INF , !P2 ;  /* 0xff80000018187808 */ /* 0x000fe40005000000 */
[----:B------:R-:W-:Y:S02]  /*1cc0*/  FSEL R25, R25, -INF , !P4 ;  /* 0xff80000019197808 */ /* 0x000fe40006000000 */
[----:B------:R-:W-:Y:S02]  /*1cd0*/  FSEL R28, R28, -INF , !P1 ;  /* 0xff8000001c1c7808 */ /* 0x000fe40004800000 */
[----:B------:R-:W-:-:S02]  /*1ce0*/  FMNMX R3, R24, R25, !PT ;  /* 0x0000001918037209 */ /* 0x000fc40007800000 */
[----:B------:R-:W-:Y:S02]  /*1cf0*/  FSEL R27, R27, -INF , !P4 ;  /* 0xff8000001b1b7808 */ /* 0x000fe40006000000 */
[----:B------:R-:W-:Y:S02]  /*1d00*/  ISETP.GE.AND P4, PT, R4, R15, PT ;  /* 0x0000000f0400720c */ /* 0x000fe40003f86270 */
[----:B------:R-:W-:Y:S02]  /*1d10*/  FSEL R29, R29, -INF , !P3 ;  /* 0xff8000001d1d7808 */ /* 0x000fe40005800000 */
[----:B------:R-:W-:Y:S02]  /*1d20*/  FMNMX R4, R28, R3, !PT ;  /* 0x000000031c047209 */ /* 0x000fe40007800000 */
[----:B------:R-:W-:Y:S02]  /*1d30*/  FSEL R26, R26, -INF , !P2 ;  /* 0xff8000001a1a7808 */ /* 0x000fe40005000000 */
[----:B------:R-:W-:-:S02]  /*1d40*/  ISETP.GE.AND P2, PT, R0, R15, PT ;  /* 0x0000000f0000720c */ /* 0x000fc40003f46270 */
[----:B------:R-:W-:Y:S02]  /*1d50*/  FSEL R32, R32, -INF , !P6 ;  /* 0xff80000020207808 */ /* 0x000fe40007000000 */
[----:B------:R-:W-:Y:S02]  /*1d60*/  FMNMX R3, R29, R4, !PT ;  /* 0x000000041d037209 */ /* 0x000fe40007800000 */
[----:B------:R-:W-:Y:S02]  /*1d70*/  IADD3 R0, R22, 0x20, RZ ;  /* 0x0000002016007810 */ /* 0x000fe40007ffe0ff */
[----:B------:R-:W-:Y:S02]  /*1d80*/  FSEL R30, R30, -INF , !P1 ;  /* 0xff8000001e1e7808 */ /* 0x000fe40004800000 */
[----:B------:R-:W-:Y:S02]  /*1d90*/  FSEL R33, R33, -INF , !P5 ;  /* 0xff80000021217808 */ /* 0x000fe40006800000 */
[----:B------:R-:W-:-:S02]  /*1da0*/  FMNMX R4, R32, R3, !PT ;  /* 0x0000000320047209 */ /* 0x000fc40007800000 */
[-C--:B------:R-:W-:Y:S02]  /*1db0*/  ISETP.GE.AND P1, PT, R0, R15.reuse, PT ;  /* 0x0000000f0000720c */ /* 0x080fe40003f26270 */
[----:B------:R-:W-:Y:S02]  /*1dc0*/  IADD3 R0, R22, 0x21, RZ ;  /* 0x0000002116007810 */ /* 0x000fe40007ffe0ff */
[----:B------:R-:W-:Y:S02]  /*1dd0*/  FSEL R36, R36, -INF , !P2 ;  /* 0xff80000024247808 */ /* 0x000fe40005000000 */
[----:B------:R-:W-:Y:S02]  /*1de0*/  FMNMX R3, R33, R4, !PT ;  /* 0x0000000421037209 */ /* 0x000fe40007800000 */
[----:B------:R-:W-:Y:S02]  /*1df0*/  FSEL R31, R31, -INF , !P3 ;  /* 0xff8000001f1f7808 */ /* 0x000fe40005800000 */
[----:B------:R-:W-:-:S02]  /*1e00*/  ISETP.GE.AND P3, PT, R0, R15, PT ;  /* 0x0000000f0000720c */ /* 0x000fc40003f66270 */
[----:B------:R-:W-:Y:S02]  /*1e10*/  IADD3 R0, R22, 0x28, RZ ;  /* 0x0000002816007810 */ /* 0x000fe40007ffe0ff */
[----:B------:R-:W-:Y:S02]  /*1e20*/  FSEL R37, R37, -INF , !P4 ;  /* 0xff80000025257808 */ /* 0x000fe40006000000 */
[----:B------:R-:W-:Y:S02]  /*1e30*/  FMNMX R4, R36, R3, !PT ;  /* 0x0000000324047209 */ /* 0x000fe40007800000 */
[----:B------:R-:W-:Y:S02]  /*1e40*/  FSEL R34, R34, -INF , !P6 ;  /* 0xff80000022227808 */ /* 0x000fe40007000000 */
[----:B------:R-:W-:Y:S02]  /*1e50*/  ISETP.GE.AND P6, PT, R0, R15, PT ;  /* 0x0000000f0000720c */ /* 0x000fe40003fc6270 */
[----:B------:R-:W-:-:S02]  /*1e60*/  IADD3 R0, R22, 0x29, RZ ;  /* 0x0000002916007810 */ /* 0x000fc40007ffe0ff */
[----:B------:R-:W-:Y:S02]  /*1e70*/  FSEL R40, R40, -INF , !P1 ;  /* 0xff80000028287808 */ /* 0x000fe40004800000 */
[----:B------:R-:W-:Y:S02]  /*1e80*/  FMNMX R3, R37, R4, !PT ;  /* 0x0000000425037209 */ /* 0x000fe40007800000 */
[----:B------:R-:W-:Y:S02]  /*1e90*/  FSEL R35, R35, -INF , !P5 ;  /* 0xff80000023237808 */ /* 0x000fe40006800000 */
[----:B------:R-:W-:Y:S02]  /*1ea0*/  ISETP.GE.AND P5, PT, R0, R15, PT ;  /* 0x0000000f0000720c */ /* 0x000fe40003fa6270 */
[----:B------:R-:W-:Y:S02]  /*1eb0*/  FSEL R41, R41, -INF , !P3 ;  /* 0xff80000029297808 */ /* 0x000fe40005800000 */
[----:B------:R-:W-:-:S02]  /*1ec0*/  FMNMX R4, R40, R3, !PT ;  /* 0x0000000328047209 */ /* 0x000fc40007800000 */
[----:B------:R-:W-:Y:S02]  /*1ed0*/  IADD3 R0, R22, 0x30, RZ ;  /* 0x0000003016007810 */ /* 0x000fe40007ffe0ff */
[----:B------:R-:W-:Y:S02]  /*1ee0*/  FSEL R38, R38, -INF , !P2 ;  /* 0xff80000026267808 */ /* 0x000fe40005000000 */
[----:B------:R-:W-:Y:S02]  /*1ef0*/  FSEL R44, R44, -INF , !P6 ;  /* 0xff8000002c2c7808 */ /* 0x000fe40007000000 */
[----:B------:R-:W-:Y:S02]  /*1f00*/  FMNMX R3, R41, R4, !PT ;  /* 0x0000000429037209 */ /* 0x000fe40007800000 */
[----:B------:R-:W-:Y:S02]  /*1f10*/  ISETP.GE.AND P2, PT, R0, R15, PT ;  /* 0x0000000f0000720c */ /* 0x000fe40003f46270 */
[----:B------:R-:W-:-:S02]  /*1f20*/  IADD3 R0, R22, 0x31, RZ ;  /* 0x0000003116007810 */ /* 0x000fc40007ffe0ff */
[----:B------:R-:W-:Y:S02]  /*1f30*/  FSEL R45, R45, -INF , !P5 ;  /* 0xff8000002d2d7808 */ /* 0x000fe40006800000 */
[----:B------:R-:W-:Y:S02]  /*1f40*/  FMNMX R4, R44, R3, !PT ;  /* 0x000000032c047209 */ /* 0x000fe40007800000 */
[----:B------:R-:W-:Y:S02]  /*1f50*/  FSEL R39, R39, -INF , !P4 ;  /* 0xff80000027277808 */ /* 0x000fe40006000000 */
[----:B------:R-:W-:Y:S02]  /*1f60*/  ISETP.GE.AND P4, PT, R0, R15, PT ;  /* 0x0000000f0000720c */ /* 0x000fe40003f86270 */
[----:B------:R-:W-:Y:S02]  /*1f70*/  IADD3 R0, R22, 0x38, RZ ;  /* 0x0000003816007810 */ /* 0x000fe40007ffe0ff */
[----:B------:R-:W-:-:S02]  /*1f80*/  FSEL R48, R48, -INF , !P2 ;  /* 0xff80000030307808 */ /* 0x000fc40005000000 */
[----:B------:R-:W-:Y:S02]  /*1f90*/  FMNMX R3, R45, R4, !PT ;  /* 0x000000042d037209 */ /* 0x000fe40007800000 */
[----:B------:R-:W-:Y:S02]  /*1fa0*/  FSEL R42, R42, -INF , !P1 ;  /* 0xff8000002a2a7808 */ /* 0x000fe40004800000 */
[----:B------:R-:W-:Y:S02]  /*1fb0*/  ISETP.GE.AND P1, PT, R0, R15, PT ;  /* 0x0000000f0000720c */ /* 0x000fe40003f26270 */
[----:B------:R-:W-:Y:S02]  /*1fc0*/  IADD3 R0, R22, 0x39, RZ ;  /* 0x0000003916007810 */ /* 0x000fe40007ffe0ff */
[----:B------:R-:W-:Y:S02]  /*1fd0*/  FSEL R49, R49, -INF , !P4 ;  /* 0xff80000031317808 */ /* 0x000fe40006000000 */
[----:B------:R-:W-:-:S02]  /*1fe0*/  FMNMX R4, R48, R3, !PT ;  /* 0x0000000330047209 */ /* 0x000fc40007800000 */
[----:B------:R-:W-:Y:S02]  /*1ff0*/  FSEL R43, R43, -INF , !P3 ;  /* 0xff8000002b2b7808 */ /* 0x000fe40005800000 */
[----:B------:R-:W-:Y:S02]  /*2000*/  ISETP.GE.AND P3, PT, R0, R15, PT ;  /* 0x0000000f0000720c */ /* 0x000fe40003f66270 */
[----:B------:R-:W-:Y:S02]  /*2010*/  FSEL R52, R52, -INF , !P1 ;  /* 0xff80000034347808 */ /* 0x000fe40004800000 */
[----:B------:R-:W-:Y:S02]  /*2020*/  FMNMX R3, R49, R4, !PT ;  /* 0x0000000431037209 */ /* 0x000fe40007800000 */
[----:B------:R-:W-:Y:S02]  /*2030*/  FSEL R53, R53, -INF , !P3 ;  /* 0xff80000035357808 */ /* 0x000fe40005800000 */
[----:B------:R-:W-:-:S02]  /*2040*/  FMNMX R0, R52, R3, !PT ;  /* 0x0000000334007209 */ /* 0x000fc40007800000 */
[----:B------:R-:W-:Y:S02]  /*2050*/  FSEL R46, R46, -INF , !P6 ;  /* 0xff8000002e2e7808 */ /* 0x000fe40007000000 */
[----:B------:R-:W-:Y:S02]  /*2060*/  FMNMX R4, R53, R0, !PT ;  /* 0x0000000035047209 */ /* 0x000fe40007800000 */
[----:B------:R-:W-:Y:S02]  /*2070*/  FSEL R47, R47, -INF , !P5 ;  /* 0xff8000002f2f7808 */ /* 0x000fe40006800000 */
[----:B------:R-:W-:Y:S01]  /*2080*/  FSEL R50, R50, -INF , !P2 ;  /* 0xff80000032327808 */ /* 0x000fe20005000000 */
[----:B------:R-:W1:Y:S01]  /*2090*/  SHFL.BFLY PT, R3, R4, 0x1, 0x1f ;  /* 0x0c201f0004037f89 */ /* 0x000e6200000e0000 */
[----:B------:R-:W-:Y:S02]  /*20a0*/  FSEL R51, R51, -INF , !P4 ;  /* 0xff80000033337808 */ /* 0x000fe40006000000 */
[----:B------:R-:W-:-:S02]  /*20b0*/  FSEL R54, R54, -INF , !P1 ;  /* 0xff80000036367808 */ /* 0x000fc40004800000 */
[----:B------:R-:W-:Y:S02]  /*20c0*/  FSEL R55, R55, -INF , !P3 ;  /* 0xff80000037377808 */ /* 0x000fe40005800000 */
[----:B-1----:R-:W-:Y:S02]  /*20d0*/  FMNMX R21, R4, R3, !PT ;  /* 0x0000000304157209 */ /* 0x002fe40007800000 */
[----:B------:R-:W-:-:S03]  /*20e0*/  FMNMX R3, R26, R27, !PT ;  /* 0x0000001b1a037209 */ /* 0x000fc60007800000 */
[----:B------:R-:W1:Y:S01]  /*20f0*/  SHFL.BFLY PT, R20, R21, 0x2, 0x1f ;  /* 0x0c401f0015147f89 */ /* 0x000e6200000e0000 */
[----:B------:R-:W-:-:S04]  /*2100*/  FMNMX R0, R30, R3, !PT ;  /* 0x000000031e007209 */ /* 0x000fc80007800000 */
[----:B------:R-:W-:-:S04]  /*2110*/  FMNMX R3, R31, R0, !PT ;  /* 0x000000001f037209 */ /* 0x000fc80007800000 */
[----:B------:R-:W-:-:S04]  /*2120*/  FMNMX R0, R34, R3, !PT ;  /* 0x0000000322007209 */ /* 0x000fc80007800000 */
[----:B------:R-:W-:-:S04]  /*2130*/  FMNMX R3, R35, R0, !PT ;  /* 0x0000000023037209 */ /* 0x000fc80007800000 */
[----:B------:R-:W-:-:S04]  /*2140*/  FMNMX R0, R38, R3, !PT ;  /* 0x0000000326007209 */ /* 0x000fc80007800000 */
[----:B------:R-:W-:Y:S02]  /*2150*/  FMNMX R3, R39, R0, !PT ;  /* 0x0000000027037209 */ /* 0x000fe40007800000 */
[----:B-1----:R-:W-:Y:S02]  /*2160*/  FMNMX R20, R21, R20, !PT ;  /* 0x0000001415147209 */ /* 0x002fe40007800000 */
[----:B------:R-:W-:Y:S02]  /*2170*/  FMNMX R0, R42, R3, !PT ;  /* 0x000000032a007209 */ /* 0x000fe40007800000 */
[C---:B------:R-:W-:Y:S02]  /*2180*/  FSETP.NEU.AND P0, PT, R20.reuse, -INF , PT ;  /* 0xff8000001400780b */ /* 0x040fe40003f0d000 */
[----:B------:R-:W-:Y:S02]  /*2190*/  FMNMX R3, R43, R0, !PT ;  /* 0x000000002b037209 */ /* 0x000fe40007800000 */
[----:B------:R-:W-:-:S02]  /*21a0*/  FSEL R56, R20, RZ, P0 ;  /* 0x000000ff14387208 */ /* 0x000fc40000000000 */
[----:B------:R-:W-:Y:S02]  /*21b0*/  FMNMX R0, R46, R3, !PT ;  /* 0x000000032e007209 */ /* 0x000fe40007800000 */
[----:B------:R-:W-:Y:S01]  /*21c0*/  ISETP.NE.AND P0, PT, R57, RZ, PT ;  /* 0x000000ff3900720c */ /* 0x000fe20003f05270 */
[----:B------:R-:W-:Y:S01]  /*21d0*/  FMUL R56, R56, UR4 ;  /* 0x0000000438387c20 */ /* 0x000fe20008400000 */
[----:B------:R-:W-:-:S03]  /*21e0*/  FMNMX R3, R47, R0, !PT ;  /* 0x000000002f037209 */ /* 0x000fc60007800000 */
[--C-:B------:R-:W-:Y:S01]  /*21f0*/  FFMA R24, R24, UR4, -R56.reuse ;  /* 0x0000000418187c23 */ /* 0x100fe20008000838 */
[----:B------:R-:W-:Y:S01]  /*2200*/  FMNMX R0, R50, R3, !PT ;  /* 0x0000000332007209 */ /* 0x000fe20007800000 */
[--C-:B------:R-:W-:Y:S01]  /*2210*/  FFMA R25, R25, UR4, -R56.reuse ;  /* 0x0000000419197c23 */ /* 0x100fe20008000838 */
[--C-:B------:R-:W-:Y:S01]  /*2220*/  FFMA R36, R36, UR4, -R56.reuse ;  /* 0x0000000424247c23 */ /* 0x100fe20008000838 */
[--C-:B------:R-:W-:Y:S01]  /*2230*/  FFMA R28, R28, UR4, -R56.reuse ;  /* 0x000000041c1c7c23 */ /* 0x100fe20008000838 */
[----:B------:R-:W-:Y:S01]  /*2240*/  FSETP.GEU.AND P5, PT, R24, -126, PT ;  /* 0xc2fc00001800780b */ /* 0x000fe20003fae000 */
[--C-:B------:R-:W-:Y:S01]  /*2250*/  FFMA R29, R29, UR4, -R56.reuse ;  /* 0x000000041d1d7c23 */ /* 0x100fe20008000838 */
[----:B------:R-:W-:Y:S01]  /*2260*/  FMNMX R3, R51, R0, !PT ;  /* 0x0000000033037209 */ /* 0x000fe20007800000 */
        /* <DEDUP_REMOVED lines=10> */
[----:B------:R-:W-:Y:S01]  /*2310*/  @!P5 FMUL R24, R24, 0.5 ;  /* 0x3f0000001818d820 */ /* 0x000fe20000400000 */
[----:B------:R-:W-:Y:S01]  /*2320*/  FSETP.GEU.AND P1, PT, R33, -126, PT ;  /* 0xc2fc00002100780b */ /* 0x000fe20003f2e000 */
[----:B------:R-:W1:Y:S01]  /*2330*/  SHFL.BFLY PT, R3, R0, 0x1, 0x1f ;  /* 0x0c201f0000037f89 */ /* 0x000e6200000e0000 */
[----:B------:R-:W-:Y:S01]  /*2340*/  FSETP.GEU.AND P3, PT, R32, -126, PT ;  /* 0xc2fc00002000780b */ /* 0x000fe20003f6e000 */
[----:B------:R-:W-:Y:S01]  /*2350*/  @!P2 FMUL R25, R25, 0.5 ;  /* 0x3f0000001919a820 */ /* 0x000fe20000400000 */
[--C-:B------:R-:W-:Y:S01]  /*2360*/  FFMA R57, R45, UR4, -R56.reuse ;  /* 0x000000042d397c23 */ /* 0x100fe20008000838 */
[----:B------:R-:W2:Y:S01]  /*2370*/  MUFU.EX2 R24, R24 ;  /* 0x0000001800187308 */ /* 0x000ea20000000800 */
[--C-:B------:R-:W-:Y:S01]  /*2380*/  FFMA R49, R49, UR4, -R56.reuse ;  /* 0x0000000431317c23 */ /* 0x100fe20008000838 */
[----:B------:R-:W-:Y:S01]  /*2390*/  @!P6 FMUL R28, R28, 0.5 ;  /* 0x3f0000001c1ce820 */ /* 0x000fe20000400000 */
[--C-:B------:R-:W-:Y:S01]  /*23a0*/  FFMA R48, R48, UR4, -R56.reuse ;  /* 0x0000000430307c23 */ /* 0x100fe20008000838 */
[----:B------:R-:W-:-:S02]  /*23b0*/  FFMA R53, R53, UR4, -R56 ;  /* 0x0000000435357c23 */ /* 0x000fc40008000838 */
[----:B------:R-:W-:Y:S02]  /*23c0*/  @!P4 FMUL R29, R29, 0.5 ;  /* 0x3f0000001d1dc820 */ /* 0x000fe40000400000 */
[----:B------:R-:W3:Y:S01]  /*23d0*/  MUFU.EX2 R25, R25 ;  /* 0x0000001900197308 */ /* 0x000ee20000000800 */
[----:B------:R-:W-:Y:S01]  /*23e0*/  @!P1 FMUL R33, R33, 0.5 ;  /* 0x3f00000021219820 */ /* 0x000fe20000400000 */
[----:B------:R-:W-:-:S06]  /*23f0*/  @!P3 FMUL R32, R32, 0.5 ;  /* 0x3f0000002020b820 */ /* 0x000fcc0000400000 */
[----:B------:R-:W4:Y:S01]  /*2400*/  MUFU.EX2 R28, R28 ;  /* 0x0000001c001c7308 */ /* 0x000f220000000800 */
[----:B--2---:R-:W-:Y:S01]  /*2410*/  @!P5 FMUL R24, R24, R24 ;  /* 0x000000181818d220 */ /* 0x004fe20000400000 */
[----:B------:R-:W-:Y:S02]  /*2420*/  FSETP.GEU.AND P5, PT, R36, -126, PT ;  /* 0xc2fc00002400780b */ /* 0x000fe40003fae000 */
[----:B-1----:R-:W-:Y:S01]  /*2430*/  FMNMX R3, R0, R3, !PT ;  /* 0x0000000300037209 */ /* 0x002fe20007800000 */
[----:B------:R-:W-:-:S03]  /*2440*/  FFMA R0, R44, UR4, -R56 ;  /* 0x000000042c007c23 */ /* 0x000fc60008000838 */
[----:B------:R-:W1:Y:S01]  /*2450*/  MUFU.EX2 R29, R29 ;  /* 0x0000001d001d7308 */ /* 0x000e620000000800 */
[----:B---3--:R-:W-:Y:S01]  /*2460*/  @!P2 FMUL R25, R25, R25 ;  /* 0x000000191919a220 */ /* 0x008fe20000400000 */
[----:B------:R-:W-:Y:S01]  /*2470*/  FSETP.GEU.AND P2, PT, R37, -126, PT ;  /* 0xc2fc00002500780b */ /* 0x000fe20003f4e000 */
[----:B------:R-:W2:Y:S04]  /*2480*/  SHFL.BFLY PT, R4, R3, 0x2, 0x1f ;  /* 0x0c401f0003047f89 */ /* 0x000ea800000e0000 */
[----:B------:R-:W-:Y:S01]  /*2490*/  @!P5 FMUL R36, R36, 0.5 ;  /* 0x3f0000002424d820 */ /* 0x000fe20000400000 */
[----:B------:R-:W3:Y:S01]  /*24a0*/  MUFU.EX2 R33, R33 ;  /* 0x0000002100217308 */ /* 0x000ee20000000800 */
[----:B----4-:R-:W-:Y:S01]  /*24b0*/  @!P6 FMUL R28, R28, R28 ;  /* 0x0000001c1c1ce220 */ /* 0x010fe20000400000 */
[----:B------:R-:W-:-:S05]  /*24c0*/  FSETP.GEU.AND P6, PT, R40, -126, PT ;  /* 0xc2fc00002800780b */ /* 0x000fca0003fce000 */
[----:B------:R-:W-:Y:S01]  /*24d0*/  @!P2 FMUL R37, R37, 0.5 ;  /* 0x3f0000002525a820 */ /* 0x000fe20000400000 */
[----:B------:R-:W4:Y:S01]  /*24e0*/  MUFU.EX2 R36, R36 ;  /* 0x0000002400247308 */ /* 0x000f220000000800 */
[----:B-1----:R-:W-:Y:S01]  /*24f0*/  @!P4 FMUL R29, R29, R29 ;  /* 0x0000001d1d1dc220 */ /* 0x002fe20000400000 */
[----:B------:R-:W-:-:S05]  /*2500*/  FSETP.GEU.AND P4, PT, R41, -126, PT ;  /* 0xc2fc00002900780b */ /* 0x000fca0003f8e000 */
[----:B------:R-:W-:Y:S01]  /*2510*/  @!P6 FMUL R40, R40, 0.5 ;  /* 0x3f0000002828e820 */ /* 0x000fe20000400000 */
[----:B------:R-:W1:Y:S01]  /*2520*/  MUFU.EX2 R32, R32 ;  /* 0x0000002000207308 */ /* 0x000e620000000800 */
[----:B---3--:R-:W-:Y:S01]  /*2530*/  @!P1 FMUL R33, R33, R33 ;  /* 0x0000002121219220 */ /* 0x008fe20000400000 */
[----:B------:R-:W-:Y:S02]  /*2540*/  FSETP.GEU.AND P1, PT, R57, -126, PT ;  /* 0xc2fc00003900780b */ /* 0x000fe40003f2e000 */
[----:B--2---:R-:W-:Y:S01]  /*2550*/  FMNMX R4, R3, R4, !PT ;  /* 0x0000000403047209 */ /* 0x004fe20007800000 */
[----:B------:R-:W-:Y:S02]  /*2560*/  FFMA R3, R52, UR4, -R56 ;  /* 0x0000000434037c23 */ /* 0x000fe40008000838 */
[----:B------:R-:W-:Y:S01]  /*2570*/  @!P4 FMUL R41, R41, 0.5 ;  /* 0x3f0000002929c820 */ /* 0x000fe20000400000 */
[----:B------:R-:W2:Y:S01]  /*2580*/  MUFU.EX2 R37, R37 ;  /* 0x0000002500257308 */ /* 0x000ea20000000800 */
[----:B----4-:R-:W-:Y:S01]  /*2590*/  @!P5 FMUL R36, R36, R36 ;  /* 0x000000242424d220 */ /* 0x010fe20000400000 */
[----:B------:R-:W-:-:S04]  /*25a0*/  FSETP.NEU.AND P5, PT, R4, -INF , PT ;  /* 0xff8000000400780b */ /* 0x000fc80003fad000 */
[----:B------:R-:W-:Y:S01]  /*25b0*/  FSEL R58, R4, RZ, P5 ;  /* 0x000000ff043a7208 */ /* 0x000fe20002800000 */
[----:B------:R-:W-:Y:S01]  /*25c0*/  @!P1 FMUL R57, R57, 0.5 ;  /* 0x3f00000039399820 */ /* 0x000fe20000400000 */
[----:B------:R-:W-:Y:S01]  /*25d0*/  FSETP.GEU.AND P5, PT, R49, -126, PT ;  /* 0xc2fc00003100780b */ /* 0x000fe20003fae000 */
[----:B-1----:R-:W-:Y:S01]  /*25e0*/  @!P3 FMUL R32, R32, R32 ;  /* 0x000000202020b220 */ /* 0x002fe20000400000 */
[----:B------:R-:W-:Y:S01]  /*25f0*/  FSETP.GEU.AND P3, PT, R0, -126, PT ;  /* 0xc2fc00000000780b */ /* 0x000fe20003f6e000 */
[----:B------:R-:W1:Y:S01]  /*2600*/  MUFU.EX2 R21, R40 ;  /* 0x0000002800157308 */ /* 0x000e620000000800 */
[----:B------:R-:W-:-:S04]  /*2610*/  FMUL R58, R58, UR4 ;  /* 0x000000043a3a7c20 */ /* 0x000fc80008400000 */
[--C-:B------:R-:W-:Y:S01]  /*2620*/  FFMA R26, R26, UR4, -R58.reuse ;  /* 0x000000041a1a7c23 */ /* 0x100fe2000800083a */
[----:B--2---:R-:W-:Y:S01]  /*2630*/  @!P2 FMUL R37, R37, R37 ;  /* 0x000000252525a220 */ /* 0x004fe20000400000 */
[----:B------:R-:W-:Y:S01]  /*2640*/  FSETP.GEU.AND P2, PT, R48, -126, PT ;  /* 0xc2fc00003000780b */ /* 0x000fe20003f4e000 */
[----:B------:R-:W2:Y:S01]  /*2650*/  MUFU.EX2 R44, R41 ;  /* 0x00000029002c7308 */ /* 0x000ea20000000800 */
[--C-:B------:R-:W-:Y:S01]  /*2660*/  FFMA R30, R30, UR4, -R58.reuse ;  /* 0x000000041e1e7c23 */ /* 0x100fe2000800083a */
[----:B------:R-:W-:Y:S01]  /*2670*/  @!P5 FMUL R49, R49, 0.5 ;  /* 0x3f0000003131d820 */ /* 0x000fe20000400000 */
[--C-:B------:R-:W-:Y:S01]  /*2680*/  FFMA R34, R34, UR4, -R58.reuse ;  /* 0x0000000422227c23 */ /* 0x100fe2000800083a */
[----:B------:R-:W-:Y:S01]  /*2690*/  @!P3 FMUL R0, R0, 0.5 ;  /* 0x3f0000000000b820 */ /* 0x000fe20000400000 */
[--C-:B------:R-:W-:Y:S01]  /*26a0*/  FFMA R38, R38, UR4, -R58.reuse ;  /* 0x0000000426267c23 */ /* 0x100fe2000800083a */
[--C-:B------:R-:W-:Y:S01]  /*26b0*/  FFMA R51, R51, UR4, -R58.reuse ;  /* 0x0000000433337c23 */ /* 0x100fe2000800083a */
[----:B------:R-:W-:Y:S01]  /*26c0*/  FFMA R55, R55, UR4, -R58 ;  /* 0x0000000437377c23 */ /* 0x000fe2000800083a */
[----:B------:R-:W3:Y:S01]  /*26d0*/  MUFU.EX2 R40, R57 ;  /* 0x0000003900287308 */ /* 0x000ee20000000800 */
[----:B-1----:R-:W-:Y:S01]  /*26e0*/  @!P6 FMUL R21, R21, R21 ;  /* 0x000000151515e220 */ /* 0x002fe20000400000 */
[----:B------:R-:W-:-:S02]  /*26f0*/  FSETP.GEU.AND P6, PT, R3, -126, PT ;  /* 0xc2fc00000300780b */ /* 0x000fc40003fce000 */
[----:B------:R-:W-:-:S04]  /*2700*/  @!P2 FMUL R48, R48, 0.5 ;  /* 0x3f0000003030a820 */ /* 0x000fc80000400000 */
[----:B------:R1:W4:Y:S01]  /*2710*/  MUFU.EX2 R52, R49 ;  /* 0x0000003100347308 */ /* 0x0003220000000800 */
[----:B--2---:R-:W-:Y:S01]  /*2720*/  @!P4 FMUL R44, R44, R44 ;  /* 0x0000002c2c2cc220 */ /* 0x004fe20000400000 */
[----:B------:R-:W-:-:S05]  /*2730*/  FSETP.GEU.AND P4, PT, R53, -126, PT ;  /* 0xc2fc00003500780b */ /* 0x000fca0003f8e000 */
[----:B------:R-:W-:Y:S01]  /*2740*/  @!P6 FMUL R3, R3, 0.5 ;  /* 0x3f0000000303e820 */ /* 0x000fe20000400000 */
[----:B------:R2:W5:Y:S01]  /*2750*/  MUFU.EX2 R45, R0 ;  /* 0x00000000002d7308 */ /* 0x0005620000000800 */
[----:B-1----:R-:W-:Y:S01]  /*2760*/  FFMA R49, R31, UR4, -R58 ;  /* 0x000000041f317c23 */ /* 0x002fe2000800083a */
[----:B---3--:R-:W-:-:S05]  /*2770*/  @!P1 FMUL R40, R40, R40 ;  /* 0x0000002828289220 */ /* 0x008fca0000400000 */
[----:B------:R-:W-:Y:S01]  /*2780*/  @!P4 FMUL R53, R53, 0.5 ;  /* 0x3f0000003535c820 */ /* 0x000fe20000400000 */
[----:B------:R-:W1:Y:S01]  /*2790*/  MUFU.EX2 R41, R48 ;  /* 0x0000003000297308 */ /* 0x000e620000000800 */
[----:B--2---:R-:W-:Y:S01]  /*27a0*/  FFMA R0, R27, UR4, -R58 ;  /* 0x000000041b007c23 */ /* 0x004fe2000800083a */
[----:B----4-:R-:W-:Y:S01]  /*27b0*/  @!P5 FMUL R52, R52, R52 ;  /* 0x000000343434d220 */ /* 0x010fe20000400000 */
[----:B------:R-:W-:-:S03]  /*27c0*/  FSETP.GEU.AND P5, PT, R49, -126, PT ;  /* 0xc2fc00003100780b */ /* 0x000fc60003fae000 */
[----:B------:R-:W-:Y:S02]  /*27d0*/  FSETP.GEU.AND P1, PT, R0, -126, PT ;  /* 0xc2fc00000000780b */ /* 0x000fe40003f2e000 */
[----:B------:R2:W3:Y:S01]  /*27e0*/  MUFU.EX2 R27, R3 ;  /* 0x00000003001b7308 */ /* 0x0004e20000000800 */
[----:B-----5:R-:W-:Y:S01]  /*27f0*/  @!P3 FMUL R45, R45, R45 ;  /* 0x0000002d2d2db220 */ /* 0x020fe20000400000 */
[----:B------:R-:W-:-:S06]  /*2800*/  FSETP.GEU.AND P3, PT, R26, -126, PT ;  /* 0xc2fc00001a00780b */ /* 0x000fcc0003f6e000 */
[----:B------:R-:W-:Y:S01]  /*2810*/  @!P5 FMUL R49, R49, 0.5 ;  /* 0x3f0000003131d820 */ /* 0x000fe20000400000 */
[----:B-1----:R-:W-:Y:S01]  /*2820*/  @!P2 FMUL R41, R41, R41 ;  /* 0x000000292929a220 */ /* 0x002fe20000400000 */
[----:B------:R-:W-:Y:S01]  /*2830*/  FSETP.GEU.AND P2, PT, R30, -126, PT ;  /* 0xc2fc00001e00780b */ /* 0x000fe20003f4e000 */
[----:B------:R-:W-:Y:S01]  /*2840*/  @!P1 FMUL R0, R0, 0.5 ;  /* 0x3f00000000009820 */ /* 0x000fe20000400000 */
[----:B------:R1:W4:Y:S01]  /*2850*/  MUFU.EX2 R48, R53 ;  /* 0x0000003500307308 */ /* 0x0003220000000800 */
[----:B--2---:R-:W-:Y:S02]  /*2860*/  FFMA R3, R35, UR4, -R58 ;  /* 0x0000000423037c23 */ /* 0x004fe4000800083a */
[----:B------:R-:W-:Y:S01]  /*2870*/  @!P3 FMUL R26, R26, 0.5 ;  /* 0x3f0000001a1ab820 */ /* 0x000fe20000400000 */
[----:B---3--:R-:W-:Y:S01]  /*2880*/  @!P6 FMUL R27, R27, R27 ;  /* 0x0000001b1b1be220 */ /* 0x008fe20000400000 */
[----:B------:R-:W-:-:S03]  /*2890*/  FSETP.GEU.AND P6, PT, R34, -126, PT ;  /* 0xc2fc00002200780b */ /* 0x000fc60003fce000 */
[----:B------:R2:W3:Y:S01]  /*28a0*/  MUFU.EX2 R56, R0 ;  /* 0x0000000000387308 */ /* 0x0004e20000000800 */
[----:B------:R-:W-:Y:S01]  /*28b0*/  FADD R57, R36, R27 ;  /* 0x0000001b24397221 */ /* 0x000fe20000000000 */
[----:B-1----:R-:W-:Y:S01]  /*28c0*/  FADD R53, R33, R52 ;  /* 0x0000003421357221 */ /* 0x002fe20000000000 */
[----:B------:R-:W-:-:S05]  /*28d0*/  @!P2 FMUL R30, R30, 0.5 ;  /* 0x3f0000001e1ea820 */ /* 0x000fca0000400000 */
[----:B------:R-:W1:Y:S01]  /*28e0*/  MUFU.EX2 R60, R49 ;  /* 0x00000031003c7308 */ /* 0x000e620000000800 */
[----:B--2---:R-:W-:Y:S01]  /*28f0*/  FFMA R0, R39, UR4, -R58 ;  /* 0x0000000427007c23 */ /* 0x004fe2000800083a */
[----:B----4-:R-:W-:Y:S01]  /*2900*/  @!P4 FMUL R48, R48, R48 ;  /* 0x000000303030c220 */ /* 0x010fe20000400000 */
[----:B------:R-:W-:Y:S01]  /*2910*/  FSETP.GEU.AND P4, PT, R3, -126, PT ;  /* 0xc2fc00000300780b */ /* 0x000fe20003f8e000 */
[----:B------:R-:W-:Y:S02]  /*2920*/  @!P6 FMUL R34, R34, 0.5 ;  /* 0x3f0000002222e820 */ /* 0x000fe40000400000 */
[----:B------:R-:W-:Y:S02]  /*2930*/  FADD R59, R37, R48 ;  /* 0x00000030253b7221 */ /* 0x000fe40000000000 */
[----:B------:R2:W4:Y:S01]  /*2940*/  MUFU.EX2 R31, R26 ;  /* 0x0000001a001f7308 */ /* 0x0005220000000800 */
[----:B---3--:R-:W-:Y:S01]  /*2950*/  @!P1 FMUL R56, R56, R56 ;  /* 0x0000003838389220 */ /* 0x008fe20000400000 */
[----:B------:R-:W-:-:S06]  /*2960*/  FSETP.GEU.AND P1, PT, R0, -126, PT ;  /* 0xc2fc00000000780b */ /* 0x000fcc0003f2e000 */
[----:B------:R3:W5:Y:S01]  /*2970*/  MUFU.EX2 R35, R30 ;  /* 0x0000001e00237308 */ /* 0x0007620000000800 */
[----:B--2---:R-:W-:Y:S01]  /*2980*/  FFMA R26, R42, UR4, -R58 ;  /* 0x000000042a1a7c23 */ /* 0x004fe2000800083a */
[----:B-1----:R-:W-:Y:S01]  /*2990*/  @!P5 FMUL R60, R60, R60 ;  /* 0x0000003c3c3cd220 */ /* 0x002fe20000400000 */
[----:B------:R-:W-:-:S04]  /*29a0*/  @!P4 FMUL R3, R3, 0.5 ;  /* 0x3f0000000303c820 */ /* 0x000fc80000400000 */
[----:B------:R-:W-:Y:S01]  /*29b0*/  @!P1 FMUL R0, R0, 0.5 ;  /* 0x3f00000000009820 */ /* 0x000fe20000400000 */
[----:B------:R1:W2:Y:S01]  /*29c0*/  MUFU.EX2 R39, R34 ;  /* 0x0000002200277308 */ /* 0x0002a20000000800 */
[----:B---3--:R-:W-:Y:S01]  /*29d0*/  FFMA R30, R43, UR4, -R58 ;  /* 0x000000042b1e7c23 */ /* 0x008fe2000800083a */
[----:B----4-:R-:W-:Y:S01]  /*29e0*/  @!P3 FMUL R31, R31, R31 ;  /* 0x0000001f1f1fb220 */ /* 0x010fe20000400000 */
[----:B------:R-:W-:-:S03]  /*29f0*/  FSETP.GEU.AND P3, PT, R38, -126, PT ;  /* 0xc2fc00002600780b */ /* 0x000fc60003f6e000 */
[----:B------:R-:W-:Y:S02]  /*2a00*/  FSETP.GEU.AND P5, PT, R30, -126, PT ;  /* 0xc2fc00001e00780b */ /* 0x000fe40003fae000 */
[----:B------:R3:W4:Y:S01]  /*2a10*/  MUFU.EX2 R42, R3 ;  /* 0x00000003002a7308 */ /* 0x0007220000000800 */
[----:B-----5:R-:W-:Y:S01]  /*2a20*/  @!P2 FMUL R35, R35, R35 ;  /* 0x000000232323a220 */ /* 0x020fe20000400000 */
[----:B------:R-:W-:Y:S01]  /*2a30*/  FSETP.GEU.AND P2, PT, R26, -126, PT ;  /* 0xc2fc00001a00780b */ /* 0x000fe20003f4e000 */
[----:B-1----:R-:W-:-:S05]  /*2a40*/  FFMA R34, R46, UR4, -R58 ;  /* 0x000000042e227c23 */ /* 0x002fca000800083a */
[----:B------:R-:W-:Y:S01]  /*2a50*/  @!P3 FMUL R38, R38, 0.5 ;  /* 0x3f0000002626b820 */ /* 0x000fe20000400000 */
[--C-:B---3--:R-:W-:Y:S01]  /*2a60*/  FFMA R3, R47, UR4, -R58.reuse ;  /* 0x000000042f037c23 */ /* 0x108fe2000800083a */
[----:B------:R1:W3:Y:S01]  /*2a70*/  MUFU.EX2 R46, R0 ;  /* 0x00000000002e7308 */ /* 0x0002e20000000800 */
[----:B------:R-:W-:Y:S01]  /*2a80*/  @!P5 FMUL R30, R30, 0.5 ;  /* 0x3f0000001e1ed820 */ /* 0x000fe20000400000 */
[----:B--2---:R-:W-:Y:S01]  /*2a90*/  @!P6 FMUL R39, R39, R39 ;  /* 0x000000272727e220 */ /* 0x004fe20000400000 */
[----:B------:R-:W-:Y:S02]  /*2aa0*/  FSETP.GEU.AND P6, PT, R34, -126, PT ;  /* 0xc2fc00002200780b */ /* 0x000fe40003fce000 */
[----:B------:R-:W-:Y:S01]  /*2ab0*/  @!P2 FMUL R26, R26, 0.5 ;  /* 0x3f0000001a1aa820 */ /* 0x000fe20000400000 */
[----:B----4-:R-:W-:Y:S02]  /*2ac0*/  @!P4 FMUL R42, R42, R42 ;  /* 0x0000002a2a2ac220 */ /* 0x010fe40000400000 */
[----:B------:R2:W4:Y:S01]  /*2ad0*/  MUFU.EX2 R47, R30 ;  /* 0x0000001e002f7308 */ /* 0x0005220000000800 */
[----:B-1----:R-:W-:Y:S01]  /*2ae0*/  FFMA R0, R54, UR4, -R58 ;  /* 0x0000000436007c23 */ /* 0x002fe2000800083a */
[----:B------:R-:W-:-:S06]  /*2af0*/  FSETP.GEU.AND P4, PT, R3, -126, PT ;  /* 0xc2fc00000300780b */ /* 0x000fcc0003f8e000 */
[----:B------:R1:W5:Y:S01]  /*2b00*/  MUFU.EX2 R43, R38 ;  /* 0x00000026002b7308 */ /* 0x0003620000000800 */
[----:B---3--:R-:W-:Y:S01]  /*2b10*/  @!P1 FMUL R46, R46, R46 ;  /* 0x0000002e2e2e9220 */ /* 0x008fe20000400000 */
[----:B------:R-:W-:Y:S01]  /*2b20*/  FSETP.GEU.AND P1, PT, R51, -126, PT ;  /* 0xc2fc00003300780b */ /* 0x000fe20003f2e000 */
[----:B------:R-:W-:Y:S01]  /*2b30*/  @!P6 FMUL R34, R34, 0.5 ;  /* 0x3f0000002222e820 */ /* 0x000fe20000400000 */
[----:B--2---:R-:W-:-:S03]  /*2b40*/  FADD R30, R28, R45 ;  /* 0x0000002d1c1e7221 */ /* 0x004fc60000000000 */
[----:B------:R-:W-:Y:S01]  /*2b50*/  @!P4 FMUL R3, R3, 0.5 ;  /* 0x3f0000000303c820 */ /* 0x000fe20000400000 */
[----:B------:R2:W3:Y:S01]  /*2b60*/  MUFU.EX2 R62, R26 ;  /* 0x0000001a003e7308 */ /* 0x0004e20000000800 */
[----:B-1----:R-:W-:Y:S01]  /*2b70*/  FFMA R38, R50, UR4, -R58 ;  /* 0x0000000432267c23 */ /* 0x002fe2000800083a */
[----:B----4-:R-:W-:Y:S01]  /*2b80*/  @!P5 FMUL R47, R47, R47 ;  /* 0x0000002f2f2fd220 */ /* 0x010fe20000400000 */
[----:B------:R-:W-:Y:S01]  /*2b90*/  FSETP.GEU.AND P5, PT, R55, -126, PT ;  /* 0xc2fc00003700780b */ /* 0x000fe20003fae000 */
[----:B------:R-:W-:Y:S01]  /*2ba0*/  FADD R58, R32, R41 ;  /* 0x00000029203a7221 */ /* 0x000fe20000000000 */
[----:B------:R-:W-:Y:S01]  /*2bb0*/  UIADD3 UR4, UR36, 0x1, URZ ;  /* 0x0000000124047890 */ /* 0x000fe2000fffe03f */
[----:B------:R-:W-:Y:S01]  /*2bc0*/  FADD R30, R30, R57 ;  /* 0x000000391e1e7221 */ /* 0x000fe20000000000 */
[----:B------:R-:W-:Y:S01]  /*2bd0*/  @!P1 FMUL R51, R51, 0.5 ;  /* 0x3f00000033339820 */ /* 0x000fe20000400000 */
[----:B------:R1:W4:Y:S01]  /*2be0*/  MUFU.EX2 R50, R34 ;  /* 0x0000002200327308 */ /* 0x0003220000000800 */
[----:B-----5:R-:W-:Y:S01]  /*2bf0*/  @!P3 FMUL R43, R43, R43 ;  /* 0x0000002b2b2bb220 */ /* 0x020fe20000400000 */
[----:B------:R-:W-:Y:S01]  /*2c00*/  FSETP.GEU.AND P3, PT, R38, -126, PT ;  /* 0xc2fc00002600780b */ /* 0x000fe20003f6e000 */
[----:B--2---:R-:W-:Y:S01]  /*2c10*/  FADD R26, R25, R44 ;  /* 0x0000002c191a7221 */ /* 0x004fe20000000000 */
[----:B------:R-:W-:-:S03]  /*2c20*/  UISETP.NE.AND UP0, UPT, UR4, 0x5, UPT ;  /* 0x000000050400788c */ /* 0x000fc6000bf05270 */
[----:B------:R-:W-:Y:S01]  /*2c30*/  FADD R26, R26, R53 ;  /* 0x000000351a1a7221 */ /* 0x000fe20000000000 */
[----:B------:R-:W-:Y:S01]  /*2c40*/  @!P5 FMUL R55, R55, 0.5 ;  /* 0x3f0000003737d820 */ /* 0x000fe20000400000 */
[----:B---3--:R-:W-:Y:S01]  /*2c50*/  @!P2 FMUL R62, R62, R62 ;  /* 0x0000003e3e3ea220 */ /* 0x008fe20000400000 */
[----:B------:R-:W-:Y:S01]  /*2c60*/  FSETP.GEU.AND P2, PT, R0, -126, PT ;  /* 0xc2fc00000000780b */ /* 0x000fe20003f4e000 */
[----:B------:R2:W3:Y:S01]  /*2c70*/  MUFU.EX2 R49, R3 ;  /* 0x0000000300317308 */ /* 0x0004e20000000800 */
[----:B-1----:R-:W-:Y:S01]  /*2c80*/  FADD R34, R29, R40 ;  /* 0x000000281d227221 */ /* 0x002fe20000000000 */
[----:B------:R-:W-:Y:S02]  /*2c90*/  USEL UR5, URZ, 0x1, UP0 ;  /* 0x000000013f057887 */ /* 0x000fe40008000000 */
[----:B------:R-:W-:Y:S01]  /*2ca0*/  @!P3 FMUL R38, R38, 0.5 ;  /* 0x3f0000002626b820 */ /* 0x000fe20000400000 */
[----:B------:R-:W-:Y:S01]  /*2cb0*/  FADD R59, R34, R59 ;  /* 0x0000003b223b7221 */ /* 0x000fe20000000000 */
[----:B----4-:R-:W-:Y:S01]  /*2cc0*/  @!P6 FMUL R50, R50, R50 ;  /* 0x000000323232e220 */ /* 0x010fe20000400000 */
[----:B------:R-:W-:Y:S01]  /*2cd0*/  FADD R34, R56, R47 ;  /* 0x0000002f38227221 */ /* 0x000fe20000000000 */
[----:B------:R1:W4:Y:S01]  /*2ce0*/  MUFU.EX2 R54, R38 ;  /* 0x0000002600367308 */ /* 0x0003220000000800 */
[----:B--2---:R-:W-:Y:S01]  /*2cf0*/  FADD R3, R24, R21 ;  /* 0x0000001518037221 */ /* 0x004fe20000000000 */
[----:B------:R-:W-:Y:S01]  /*2d00*/  FADD R26, R26, R59 ;  /* 0x0000003b1a1a7221 */ /* 0x000fe20000000000 */
[----:B------:R-:W-:Y:S01]  /*2d10*/  USEL UR4, UR4, URZ, UP0 ;  /* 0x0000003f04047287 */ /* 0x000fe20008000000 */
[----:B------:R-:W-:Y:S01]  /*2d20*/  @!P2 FMUL R0, R0, 0.5 ;  /* 0x3f0000000000a820 */ /* 0x000fe20000400000 */
[----:B------:R-:W-:Y:S01]  /*2d30*/  FADD R3, R3, R58 ;  /* 0x0000003a03037221 */ /* 0x000fe20000000000 */
[----:B------:R-:W-:-:S02]  /*2d40*/  LOP3.LUT R23, R23, UR5, RZ, 0x3c, !PT ;  /* 0x0000000517177c12 */ /* 0x000fc4000f8e3cff */
[----:B------:R-:W2:Y:S01]  /*2d50*/  MUFU.EX2 R51, R51 ;  /* 0x0000003300337308 */ /* 0x000ea20000000800 */
[----:B---3--:R-:W-:Y:S01]  /*2d60*/  @!P4 FMUL R49, R49, R49 ;  /* 0x000000313131c220 */ /* 0x008fe20000400000 */
[----:B-1----:R-:W-:Y:S01]  /*2d70*/  FADD R38, R35, R50 ;  /* 0x0000003223267221 */ /* 0x002fe20000000000 */
[----:B------:R-:W-:Y:S01]  /*2d80*/  FADD R3, R3, R30 ;  /* 0x0000001e03037221 */ /* 0x000fe20000000000 */
[----:B------:R-:W-:Y:S01]  /*2d90*/  MOV R30, UR52 ;  /* 0x00000034001e7c02 */ /* 0x000fe20008000f00 */
[----:B------:R-:W-:Y:S01]  /*2da0*/  FADD R53, R60, R49 ;  /* 0x000000313c357221 */ /* 0x000fe20000000000 */
[----:B------:R-:W-:Y:S01]  /*2db0*/  F2FP.BF16.F32.PACK_AB R24, R25, R24 ;  /* 0x000000181918723e */ /* 0x000fe200000010ff */
[----:B------:R-:W-:Y:S01]  /*2dc0*/  FADD R3, R3, R26 ;  /* 0x0000001a03037221 */ /* 0x000fe20000000000 */
[----:B------:R1:W3:Y:S01]  /*2dd0*/  MUFU.EX2 R170, R0 ;  /* 0x0000000000aa7308 */ /* 0x0002e20000000800 */
[----:B----4-:R-:W-:Y:S01]  /*2de0*/  @!P3 FMUL R54, R54, R54 ;  /* 0x000000363636b220 */ /* 0x010fe20000400000 */
[----:B------:R4:W-:Y:S01]  /*2df0*/  SYNCS.ARRIVE.TRANS64.A1T0 RZ, [R30+UR6], RZ ;  /* 0x000000ff1eff79a7 */ /* 0x0009e20008100006 */
[----:B------:R-:W-:-:S02]  /*2e00*/  F2FP.BF16.F32.PACK_AB R26, R29, R28 ;  /* 0x0000001c1d1a723e */ /* 0x000fc400000010ff */
[----:B------:R-:W-:Y:S01]  /*2e10*/  FADD R57, R39, R54 ;  /* 0x0000003627397221 */ /* 0x000fe20000000000 */
[----:B------:R-:W-:Y:S02]  /*2e20*/  F2FP.BF16.F32.PACK_AB R28, R33, R32 ;  /* 0x00000020211c723e */ /* 0x000fe400000010ff */
[----:B------:R-:W5:Y:S01]  /*2e30*/  MUFU.EX2 R55, R55 ;  /* 0x0000003700377308 */ /* 0x000f620000000800 */
[----:B--2---:R-:W-:Y:S01]  /*2e40*/  @!P1 FMUL R51, R51, R51 ;  /* 0x0000003333339220 */ /* 0x004fe20000400000 */
[----:B-1----:R-:W-:Y:S01]  /*2e50*/  FADD R0, R31, R62 ;  /* 0x0000003e1f007221 */ /* 0x002fe20000000000 */
[----:B----4-:R-:W-:Y:S02]  /*2e60*/  F2FP.BF16.F32.PACK_AB R30, R37, R36 ;  /* 0x00000024251e723e */ /* 0x010fe400000010ff */
[----:B------:R-:W-:Y:S01]  /*2e70*/  FADD R61, R42, R51 ;  /* 0x000000332a3d7221 */ /* 0x000fe20000000000 */
[----:B------:R-:W-:Y:S01]  /*2e80*/  FADD R0, R0, R57 ;  /* 0x0000003900007221 */ /* 0x000fe20000000000 */
[----:B------:R-:W-:Y:S01]  /*2e90*/  F2FP.BF16.F32.PACK_AB R25, R56, R31 ;  /* 0x0000001f3819723e */ /* 0x000fe200000010ff */
[----:B---3--:R-:W-:Y:S01]  /*2ea0*/  @!P2 FMUL R170, R170, R170 ;  /* 0x000000aaaaaaa220 */ /* 0x008fe20000400000 */
[----:B------:R-:W-:Y:S01]  /*2eb0*/  FADD R34, R34, R61 ;  /* 0x0000003d22227221 */ /* 0x000fe20000000000 */
[----:B------:R-:W-:-:S02]  /*2ec0*/  F2FP.BF16.F32.PACK_AB R32, R44, R21 ;  /* 0x000000152c20723e */ /* 0x000fc400000010ff */
[----:B------:R-:W-:Y:S01]  /*2ed0*/  FADD R63, R43, R170 ;  /* 0x000000aa2b3f7221 */ /* 0x000fe20000000000 */
[----:B------:R-:W-:Y:S02]  /*2ee0*/  F2FP.BF16.F32.PACK_AB R36, R52, R41 ;  /* 0x000000293424723e */ /* 0x000fe400000010ff */
[----:B------:R-:W-:Y:S01]  /*2ef0*/  F2FP.BF16.F32.PACK_AB R29, R42, R39 ;  /* 0x000000272a1d723e */ /* 0x000fe200000010ff */
[----:B-----5:R-:W-:Y:S01]  /*2f00*/  @!P5 FMUL R55, R55, R55 ;  /* 0x000000373737d220 */ /* 0x020fe20000400000 */
[----:B------:R-:W-:Y:S01]  /*2f10*/  FADD R63, R38, R63 ;  /* 0x0000003f263f7221 */ /* 0x000fe20000000000 */
[----:B------:R-:W-:Y:S02]  /*2f20*/  F2FP.BF16.F32.PACK_AB R38, R48, R27 ;  /* 0x0000001b3026723e */ /* 0x000fe400000010ff */
[----:B------:R-:W-:Y:S01]  /*2f30*/  FADD R58, R46, R55 ;  /* 0x000000372e3a7221 */ /* 0x000fe20000000000 */
[----:B------:R-:W-:Y:S01]  /*2f40*/  FADD R0, R0, R63 ;  /* 0x0000003f00007221 */ /* 0x000fe20000000000 */
[----:B------:R-:W-:-:S02]  /*2f50*/  F2FP.BF16.F32.PACK_AB R27, R60, R35 ;  /* 0x000000233c1b723e */ /* 0x000fc400000010ff */
[----:B------:R-:W-:Y:S01]  /*2f60*/  FADD R53, R53, R58 ;  /* 0x0000003a35357221 */ /* 0x000fe20000000000 */
[----:B------:R-:W-:Y:S02]  /*2f70*/  F2FP.BF16.F32.PACK_AB R31, R46, R43 ;  /* 0x0000002b2e1f723e */ /* 0x000fe400000010ff */
[----:B------:R-:W-:Y:S01]  /*2f80*/  F2FP.BF16.F32.PACK_AB R33, R47, R62 ;  /* 0x0000003e2f21723e */ /* 0x000fe200000010ff */
[----:B------:R-:W-:Y:S01]  /*2f90*/  FADD R53, R34, R53 ;  /* 0x0000003522357221 */ /* 0x000fe20000000000 */
[----:B------:R-:W-:Y:S02]  /*2fa0*/  F2FP.BF16.F32.PACK_AB R34, R40, R45 ;  /* 0x0000002d2822723e */ /* 0x000fe400000010ff */
[----:B------:R-:W-:Y:S01]  /*2fb0*/  F2FP.BF16.F32.PACK_AB R35, R49, R50 ;  /* 0x000000323123723e */ /* 0x000fe200000010ff */
[----:B------:R-:W-:Y:S01]  /*2fc0*/  FADD R0, R0, R53 ;  /* 0x0000003500007221 */ /* 0x000fe20000000000 */
[----:B------:R-:W-:Y:S01]  /*2fd0*/  F2FP.BF16.F32.PACK_AB R37, R51, R54 ;  /* 0x000000363325723e */ /* 0x000fe200000010ff */
[----:B------:R-:W-:Y:S06]  /*2fe0*/  @!P0 BRA `(.L_x_21) ;  /* 0x0000000000048947 */ /* 0x000fec0003800000 */
[----:B------:R-:W-:Y:S01]  /*2ff0*/  BPT.TRAP 0x1 ;  /* 0x000000040000795c */ /* 0x000fe20000300000 */
.L_x_21:
[----:B------:R-:W-:Y:S01]  /*3000*/  ULEA UR5, UR4, UR37, 0x3 ;  /* 0x0000002504057291 */ /* 0x000fe2000f8e183f */
[----:B------:R-:W-:-:S08]  /*3010*/  SHF.L.U32 R21, R23, 0x1f, RZ ;  /* 0x0000001f17157819 */ /* 0x000fd000000006ff */
[----:B------:R-:W1:Y:S02]  /*3020*/  SYNCS.PHASECHK.TRANS64.TRYWAIT P1, [UR5+0x35400], R21 ;  /* 0x03540015ff0075a7 */ /* 0x000e640008020145 */
[----:B-1----:R-:W-:Y:S05]  /*3030*/  @!P1 BRA `(.L_x_22) ;  /* 0x000000b400449947 */ /* 0x002fea0003800000 */
.L_x_134:
[----:B------:R-:W-:Y:S01]  /*3040*/  UIMAD UR5, UR4, 0x700, UR38 ;  /* 0x00000700040578a4 */ /* 0x000fe2000f8e0226 */
[----:B------:R-:W-:Y:S01]  /*3050*/  WARPGROUP.ARRIVE ;  /* 0x00000000000079c5 */ /* 0x000fe20000000000 */
[----:B------:R-:W-:Y:S01]  /*3060*/  UMOV UR11, 0x80000020 ;  /* 0x80000020000b7882 */ /* 0x000fe20000000000 */
[----:B------:R-:W-:Y:S01]  /*3070*/  F2FP.BF16.F32.PACK_AB R39, R55, R170 ;  /* 0x000000aa3727723e */ /* 0x000fe200000010ff */
[----:B------:R-:W-:Y:S02]  /*3080*/  UIADD3 UR15, UR5, 0x100, URZ ;  /* 0x00000100050f7890 */ /* 0x000fe4000fffe03f */
[----:B------:R-:W-:Y:S02]  /*3090*/  UIADD3 UR18, UR5, 0x200, URZ ;  /* 0x0000020005127890 */ /* 0x000fe4000fffe03f */
[----:B------:R-:W-:Y:S01]  /*30a0*/  UMOV UR10, UR5 ;  /* 0x00000005000a7c82 */ /* 0x000fe20008000000 */
[----:B------:R-:W-:Y:S01]  /*30b0*/  UIADD3 UR6, UR5, 0x300, URZ ;  /* 0x0000030005067890 */ /* 0x000fe2000fffe03f */
[----:B------:R-:W-:Y:S01]  /*30c0*/  HGMMA.64x32x16.F32.BF16 R152, R24, gdesc[UR8].tnspB, RZ, !UPT, gsb0 ;  /* 0x4060000818987df0 */ /* 0x000fe2000c0018ff */
[----:B------:R-:W-:Y:S01]  /*30d0*/  UMOV UR10, UR15 ;  /* 0x0000000f000a7c82 */ /* 0x000fe20008000000 */
[----:B------:R-:W-:Y:S01]  /*30e0*/  UMOV UR11, 0x80000020 ;  /* 0x80000020000b7882 */ /* 0x000fe20000000000 */
[----:B------:R-:W-:-:S02]  /*30f0*/  UIADD3 UR14, UR5, 0x400, URZ ;  /* 0x00000400050e7890 */ /* 0x000fc4000fffe03f */
[----:B------:R-:W-:Y:S01]  /*3100*/  UIADD3 UR15, UR5, 0x500, URZ ;  /* 0x00000500050f7890 */ /* 0x000fe2000fffe03f */
[----:B------:R-:W-:Y:S02]  /*3110*/  WARPGROUP.DEPBAR.LE gsb0, 0x0 ;  /* 0x00008000000079c5 */ /* 0x000fe40000010000 */
[----:B------:R-:W-:-:S06]  /*3120*/  WARPGROUP.ARRIVE ;  /* 0x00000000000079c5 */ /* 0x000fcc0000000000 */
[----:B------:R-:W-:Y:S01]  /*3130*/  HGMMA.64x32x16.F32.BF16 R136, R24, gdesc[UR8].tnspB, RZ, !UPT, gsb0 ;  /* 0x4060000818887df0 */ /* 0x000fe2000c0018ff */
[----:B------:R-:W-:Y:S01]  /*3140*/  UMOV UR10, UR18 ;  /* 0x00000012000a7c82 */ /* 0x000fe20008000000 */
[----:B------:R-:W-:Y:S01]  /*3150*/  UMOV UR11, 0x80000020 ;  /* 0x80000020000b7882 */ /* 0x000fe20000000000 */
        /* <DEDUP_REMOVED lines=28> */
[----:B------:R-:W-:Y:S01]  /*3320*/  UIADD3 UR10, UR5, 0x40, URZ ;  /* 0x00000040050a7890 */ /* 0x000fe2000fffe03f */
[----:B------:R-:W-:Y:S01]  /*3330*/  UMOV UR11, 0x80000020 ;  /* 0x80000020000b7882 */ /* 0x000fe20000000000 */
[----:B------:R-:W-:Y:S02]  /*3340*/  WARPGROUP.DEPBAR.LE gsb0, 0x0 ;  /* 0x00008000000079c5 */ /* 0x000fe40000010000 */
[----:B------:R-:W-:-:S06]  /*3350*/  WARPGROUP.ARRIVE ;  /* 0x00000000000079c5 */ /* 0x000fcc0000000000 */
[----:B------:R-:W-:Y:S01]  /*3360*/  HGMMA.64x32x16.F32.BF16 R152, R28, gdesc[UR8].tnspB, R152, gsb0 ;  /* 0x406000081c987df0 */ /* 0x000fe20008001898 */
[----:B------:R-:W-:Y:S01]  /*3370*/  UMOV UR10, UR15 ;  /* 0x0000000f000a7c82 */ /* 0x000fe20008000000 */
[----:B------:R-:W-:Y:S01]  /*3380*/  UMOV UR11, 0x80000020 ;  /* 0x80000020000b7882 */ /* 0x000fe20000000000 */
[----:B------:R-:W-:Y:S01]  /*3390*/  UIADD3 UR15, UR5, 0x540, URZ ;  /* 0x00000540050f7890 */ /* 0x000fe2000fffe03f */
        /* <DEDUP_REMOVED lines=81> */
[----:B------:R-:W-:Y:S02]  /*38b0*/  UIADD3 UR15, UR5, 0x5c0, URZ ;  /* 0x000005c0050f7890 */ /* 0x000fe4000fffe03f */
[----:B------:R-:W-:Y:S01]  /*38c0*/  UIADD3 UR5, UR5, 0x6c0, URZ ;  /* 0x000006c005057890 */ /* 0x000fe2000fffe03f */
[----:B------:R-:W-:Y:S02]  /*38d0*/  WARPGROUP.DEPBAR.LE gsb0, 0x0 ;  /* 0x00008000000079c5 */ /* 0x000fe40000010000 */
[----:B------:R-:W-:-:S06]  /*38e0*/  WARPGROUP.ARRIVE ;  /* 0x00000000000079c5 */ /* 0x000fcc0000000000 */
[----:B------:R-:W-:Y:S01]  /*38f0*/  HGMMA.64x32x16.F32.BF16 R136, R36, gdesc[UR8].tnspB, R136, gsb0 ;  /* 0x4060000824887df0 */ /* 0x000fe20008001888 */
[----:B------:R-:W-:Y:S01]  /*3900*/  UMOV UR10, UR18 ;  /* 0x00000012000a7c82 */ /* 0x000fe20008000000 */
[----:B------:R-:W-:Y:S01]  /*3910*/  UMOV UR11, 0x80000020 ;  /* 0x80000020000b7882 */ /* 0x000fe20000000000 */
        /* <DEDUP_REMOVED lines=22> */
[----:B------:R-:W-:Y:S03]  /*3a80*/  HGMMA.64x32x16.F32.BF16 R56, R36, gdesc[UR8].tnspB, R56, gsb0 ;  /* 0x4060000824387df0 */ /* 0x000fe60008001838 */
[----:B------:R-:W-:Y:S02]  /*3a90*/  WARPGROUP.DEPBAR.LE gsb0, 0x0 ;  /* 0x00008000000079c5 */ /* 0x000fe40000010000 */
[----:B------:R-:W-:Y:S05]  /*3aa0*/  @!P0 BRA `(.L_x_23) ;  /* 0x0000000000048947 */ /* 0x000fea0003800000 */
[----:B------:R-:W-:Y:S01]  /*3ab0*/  BPT.TRAP 0x1 ;  /* 0x000000040000795c */ /* 0x000fe20000300000 */
.L_x_23:
[----:B------:R-:W-:Y:S01]  /*3ac0*/  R2UR UR5, R18 ;  /* 0x00000000120572ca */ /* 0x000fe200000e0000 */
[----:B------:R-:W-:-:S04]  /*3ad0*/  UIADD3 UR7, UR7, 0x35428, URZ ;  /* 0x0003542807077890 */ /* 0x000fc8000fffe03f */
[----:B------:R-:W-:-:S08]  /*3ae0*/  UPRMT UR7, URZ, 0x654, UR7 ;  /* 0x000006543f077896 */ /* 0x000fd00008000007 */
[----:B------:R-:W-:Y:S01]  /*3af0*/  UISETP.GT.U32.AND UP0, UPT, UR5, 0x1, UPT ;  /* 0x000000010500788c */ /* 0x000fe2000bf04070 */
[----:B------:R-:W-:Y:S05]  /*3b00*/  SYNCS.ARRIVE.TRANS64.RED.A1T0 RZ, [UR7], RZ ;  /* 0x000000ffffff79a7 */ /* 0x000fea0008100407 */
[----:B------:R-:W-:-:S13]  /*3b10*/  PLOP3.LUT P1, PT, PT, PT, UP0, 0x80, 0x0 ;  /* 0x000000000000781c */ /* 0x000fda0003f2f008 */
[----:B------:R-:W-:Y:S05]  /*3b20*/  @P1 BRA `(.L_x_24) ;  /* 0x0000000000041947 */ /* 0x000fea0003800000 */
[----:B------:R-:W-:Y:S01]  /*3b30*/  BPT.TRAP 0x1 ;  /* 0x000000040000795c */ /* 0x000fe20000300000 */
.L_x_24:
[----:B------:R-:W-:Y:S01]  /*3b40*/  UIADD3 UR36, UR4, 0x1, URZ ;  /* 0x0000000104247890 */ /* 0x000fe2000fffe03f */
[C---:B------:R-:W-:Y:S02]  /*3b50*/  ISETP.GE.AND P2, PT, R15.reuse, 0x81, PT ;  /* 0x000000810f00780c */ /* 0x040fe40003f46270 */
[----:B-1----:R-:W-:Y:S01]  /*3b60*/  IADD3 R21, R15, 0x3f, RZ ;  /* 0x0000003f0f157810 */ /* 0x002fe20007ffe0ff */
[----:B------:R-:W-:Y:S01]  /*3b70*/  UISETP.NE.AND UP0, UPT, UR36, 0x5, UPT ;  /* 0x000000052400788c */ /* 0x000fe2000bf05270 */
[----:B------:R-:W-:Y:S02]  /*3b80*/  IADD3 R15, R22, 0x40, RZ ;  /* 0x00000040160f7810 */ /* 0x000fe40007ffe0ff */
[----:B------:R-:W-:Y:S01]  /*3b90*/  SHF.R.S32.HI R24, RZ, 0x1f, R21 ;  /* 0x0000001fff187819 */ /* 0x000fe20000011415 */
[----:B------:R-:W-:Y:S02]  /*3ba0*/  USEL UR5, URZ, 0x1, UP0 ;  /* 0x000000013f057887 */ /* 0x000fe40008000000 */
[----:B------:R-:W-:Y:S01]  /*3bb0*/  USEL UR36, UR36, URZ, UP0 ;  /* 0x0000003f24247287 */ /* 0x000fe20008000000 */
[----:B------:R-:W-:-:S03]  /*3bc0*/  LEA.HI R21, R24, R21, RZ, 0x6 ;  /* 0x0000001518157211 */ /* 0x000fc600078f30ff */
[----:B------:R-:W-:Y:S02]  /*3bd0*/  LOP3.LUT R23, R23, UR5, RZ, 0x3c, !PT ;  /* 0x0000000517177c12 */ /* 0x000fe4000f8e3cff */
[----:B------:R-:W-:Y:S01]  /*3be0*/  LEA.HI.SX32 R21, R21, 0xffffffff, 0x1a ;  /* 0xffffffff15157811 */ /* 0x000fe200078fd2ff */
[----:B------:R-:W-:Y:S06]  /*3bf0*/  @!P2 BRA `(.L_x_25) ;  /* 0x0000002800a4a947 */ /* 0x000fec0003800000 */
[----:B------:R-:W-:Y:S01]  /*3c00*/  MOV R173, R20 ;  /* 0x0000001400ad7202 */ /* 0x000fe20000000f00 */
[----:B------:R-:W-:Y:S01]  /*3c10*/  ULDC UR5, c[0x0][0x604] ;  /* 0x0001810000057ab9 */ /* 0x000fe20000000800 */
[----:B------:R-:W-:-:S07]  /*3c20*/  MOV R171, R4 ;  /* 0x0000000400ab7202 */ /* 0x000fce0000000f00 */
.L_x_36:
[----:B------:R-:W-:Y:S05]  /*3c30*/  @!P0 BRA `(.L_x_26) ;  /* 0x0000000000048947 */ /* 0x000fea0003800000 */
[----:B------:R-:W-:Y:S01]  /*3c40*/  BPT.TRAP 0x1 ;  /* 0x000000040000795c */ /* 0x000fe20000300000 */
.L_x_26:
[----:B------:R-:W-:Y:S01]  /*3c50*/  ULEA UR6, UR36, UR37, 0x3 ;  /* 0x0000002524067291 */ /* 0x000fe2000f8e183f */
[----:B------:R-:W-:-:S08]  /*3c60*/  SHF.L.U32 R4, R23, 0x1f, RZ ;  /* 0x0000001f17047819 */ /* 0x000fd000000006ff */
[----:B------:R-:W1:Y:S02]  /*3c70*/  SYNCS.PHASECHK.TRANS64.TRYWAIT P2, [UR6+0x35400], R4 ;  /* 0x03540004ff0075a7 */ /* 0x000e640008040146 */
[----:B-1----:R-:W-:Y:S05]  /*3c80*/  @!P2 BRA `(.L_x_27) ;  /* 0x000000a80048a947 */ /* 0x002fea0003800000 */
.L_x_135:
[----:B------:R-:W-:Y:S01]  /*3c90*/  R2UR UR52, R12 ;  /* 0x000000000c3472ca */ /* 0x000fe200000e0000 */
[----:B------:R-:W-:Y:S01]  /*3ca0*/  UIMAD UR6, UR36, 0x700, UR39 ;  /* 0x00000700240678a4 */ /* 0x000fe2000f8e0227 */
[----:B------:R-:W-:Y:S01]  /*3cb0*/  R2UR UR53, R13 ;  /* 0x000000000d3572ca */ /* 0x000fe200000e0000 */
[----:B-1----:R-:W-:Y:S01]  /*3cc0*/  WARPGROUP.ARRIVE ;  /* 0x00000000000079c5 */ /* 0x002fe20000000000 */
[----:B------:R-:W-:Y:S01]  /*3cd0*/  UMOV UR55, 0x80000020 ;  /* 0x8000002000377882 */ /* 0x000fe20000000000 */
[----:B------:R-:W-:Y:S01]  /*3ce0*/  UIADD3 UR10, UR6, 0x200, URZ ;  /* 0x00000200060a7890 */ /* 0x000fe2000fffe03f */
[----:B------:R-:W-:Y:S02]  /*3cf0*/  UMOV UR11, 0x80000020 ;  /* 0x80000020000b7882 */ /* 0x000fe40000000000 */
[----:B------:R-:W-:Y:S01]  /*3d00*/  UMOV UR54, UR6 ;  /* 0x0000000600367c82 */ /* 0x000fe20008000000 */
[----:B------:R-:W-:Y:S01]  /*3d10*/  UIADD3 UR14, UR6, 0x202, URZ ;  /* 0x00000202060e7890 */ /* 0x000fe2000fffe03f */
[----:B------:R-:W-:Y:S01]  /*3d20*/  UMOV UR15, 0x80000020 ;  /* 0x80000020000f7882 */ /* 0x000fe20000000000 */
[----:B------:R-:W-:Y:S01]  /*3d30*/  UIADD3 UR18, UR6, 0x300, URZ ;  /* 0x0000030006127890 */ /* 0x000fe2000fffe03f */
[----:B------:R-:W-:-:S03]  /*3d40*/  UMOV UR19, 0x80000020 ;  /* 0x8000002000137882 */ /* 0x000fc60000000000 */
[----:B------:R-:W-:Y:S01]  /*3d50*/  HGMMA.64x64x16.F32.BF16 R24, gdesc[UR52], RZ, !UPT, gsb0 ;  /* 0x00e00000341879f0 */ /* 0x000fe2000c0018ff */
[----:B------:R-:W-:Y:S01]  /*3d60*/  R2UR UR52, R10 ;  /* 0x000000000a3472ca */ /* 0x000fe200000e0000 */
[----:B------:R-:W-:Y:S01]  /*3d70*/  UIADD3 UR54, UR6, 0x2, URZ ;  /* 0x0000000206367890 */ /* 0x000fe2000fffe03f */
[----:B------:R-:W-:Y:S01]  /*3d80*/  R2UR UR53, R11 ;  /* 0x000000000b3572ca */ /* 0x000fe200000e0000 */
[----:B------:R-:W-:Y:S01]  /*3d90*/  UMOV UR55, 0x80000020 ;  /* 0x8000002000377882 */ /* 0x000fe20000000000 */
[----:B------:R-:W-:Y:S01]  /*3da0*/  UIADD3 UR22, UR6, 0x302, URZ ;  /* 0x0000030206167890 */ /* 0x000fe2000fffe03f */
        /* <DEDUP_REMOVED lines=11> */
[----:B------:R-:W-:-:S02]  /*3e60*/  WARPGROUP.DEPBAR.LE gsb0, 0x0 ;  /* 0x00008000000079c5 */ /* 0x000fc40000010000 */
[----:B------:R-:W-:-:S06]  /*3e70*/  WARPGROUP.ARRIVE ;  /* 0x00000000000079c5 */ /* 0x000fcc0000000000 */
[----:B------:R-:W-:Y:S01]  /*3e80*/  HGMMA.64x64x16.F32.BF16 R24, gdesc[UR52], R24, gsb0 ;  /* 0x00e00000341879f0 */ /* 0x000fe20008001818 */
[----:B------:R-:W-:Y:S01]  /*3e90*/  R2UR UR52, R8 ;  /* 0x00000000083472ca */ /* 0x000fe200000e0000 */
[----:B------:R-:W-:Y:S01]  /*3ea0*/  UIADD3 UR54, UR6, 0x100, URZ ;  /* 0x0000010006367890 */ /* 0x000fe2000fffe03f */
[----:B------:R-:W-:Y:S01]  /*3eb0*/  R2UR UR53, R9 ;  /* 0x00000000093572ca */ /* 0x000fe200000e0000 */
[----:B------:R-:W-:Y:S01]  /*3ec0*/  UMOV UR55, 0x80000020 ;  /* 0x8000002000377882 */ /* 0x000fe20000000000 */
[----:B------:R-:W-:Y:S02]  /*3ed0*/  WARPGROUP.DEPBAR.LE gsb0, 0x0 ;  /* 0x00008000000079c5 */ /* 0x000fe40000010000 */
[----:B------:R-:W-:-:S09]  /*3ee0*/  WARPGROUP.ARRIVE ;  /* 0x00000000000079c5 */ /* 0x000fd20000000000 */
        /* <DEDUP_REMOVED lines=8> */
[----:B------:R-:W-:Y:S01]  /*3f70*/  UIADD3 UR54, UR6, 0x602, URZ ;  /* 0x0000060206367890 */ /* 0x000fe2000fffe03f */
[----:B------:R-:W-:Y:S01]  /*3f80*/  UMOV UR52, UR56 ;  /* 0x0000003800347c82 */ /* 0x000fe20008000000 */
[----:B------:R-:W-:Y:S01]  /*3f90*/  UMOV UR53, UR57 ;  /* 0x0000003900357c82 */ /* 0x000fe20008000000 */
[----:B------:R-:W-:Y:S01]  /*3fa0*/  UMOV UR55, 0x80000020 ;  /* 0x8000002000377882 */ /* 0x000fe20000000000 */
[----:B------:R-:W-:-:S04]  /*3fb0*/  UIADD3 UR6, UR36, 0x1, URZ ;  /* 0x0000000124067890 */ /* 0x000fc8000fffe03f */
[----:B------:R-:W-:-:S04]  /*3fc0*/  UISETP.NE.AND UP0, UPT, UR6, 0x5, UPT ;  /* 0x000000050600788c */ /* 0x000fc8000bf05270 */
[----:B------:R-:W-:Y:S02]  /*3fd0*/  USEL UR7, URZ, 0x1, UP0 ;  /* 0x000000013f077887 */ /* 0x000fe40008000000 */
[----:B------:R-:W-:-:S04]  /*3fe0*/  USEL UR6, UR6, URZ, UP0 ;  /* 0x0000003f06067287 */ /* 0x000fc80008000000 */
[----:B------:R-:W-:Y:S01]  /*3ff0*/  LOP3.LUT R23, R23, UR7, RZ, 0x3c, !PT ;  /* 0x0000000717177c12 */ /* 0x000fe2000f8e3cff */
        /* <DEDUP_REMOVED lines=31> */
[----:B------:R-:W-:Y:S05]  /*41f0*/  @!P0 BRA `(.L_x_28) ;  /* 0x0000000000048947 */ /* 0x000fea0003800000 */
[----:B------:R-:W-:Y:S01]  /*4200*/  BPT.TRAP 0x1 ;  /* 0x000000040000795c */ /* 0x000fe20000300000 */
.L_x_28:
[----:B------:R-:W-:Y:S01]  /*4210*/  FMNMX R4, R24, R173, !PT ;  /* 0x000000ad18047209 */ /* 0x000fe20007800000 */
[----:B------:R-:W-:Y:S01]  /*4220*/  ULEA UR7, UR6, UR37, 0x3 ;  /* 0x0000002506077291 */ /* 0x000fe2000f8e183f */
[----:B------:R-:W-:Y:S02]  /*4230*/  FMNMX R170, R26, R171, !PT ;  /* 0x000000ab1aaa7209 */ /* 0x000fe40007800000 */
[----:B------:R-:W-:Y:S02]  /*4240*/  FMNMX R175, R25, R4, !PT ;  /* 0x0000000419af7209 */ /* 0x000fe40007800000 */
[----:B------:R-:W-:Y:S02]  /*4250*/  FMNMX R177, R27, R170, !PT ;  /* 0x000000aa1bb17209 */ /* 0x000fe40007800000 */
[----:B------:R-:W-:Y:S02]  /*4260*/  FMNMX R4, R28, R175, !PT ;  /* 0x000000af1c047209 */ /* 0x000fe40007800000 */
[----:B------:R-:W-:-:S02]  /*4270*/  FMNMX R170, R30, R177, !PT ;  /* 0x000000b11eaa7209 */ /* 0x000fc40007800000 */
[----:B------:R-:W-:Y:S02]  /*4280*/  FMNMX R175, R29, R4, !PT ;  /* 0x000000041daf7209 */ /* 0x000fe40007800000 */
[----:B------:R-:W-:Y:S02]  /*4290*/  FMNMX R177, R31, R170, !PT ;  /* 0x000000aa1fb17209 */ /* 0x000fe40007800000 */
[----:B------:R-:W-:Y:S02]  /*42a0*/  FMNMX R4, R32, R175, !PT ;  /* 0x000000af20047209 */ /* 0x000fe40007800000 */
[----:B------:R-:W-:Y:S02]  /*42b0*/  FMNMX R170, R34, R177, !PT ;  /* 0x000000b122aa7209 */ /* 0x000fe40007800000 */
[----:B------:R-:W-:Y:S02]  /*42c0*/  FMNMX R175, R33, R4, !PT ;  /* 0x0000000421af7209 */ /* 0x000fe40007800000 */
[----:B------:R-:W-:-:S02]  /*42d0*/  FMNMX R177, R35, R170, !PT ;  /* 0x000000aa23b17209 */ /* 0x000fc40007800000 */
[----:B------:R-:W-:-:S04]  /*42e0*/  FMNMX R4, R36, R175, !PT ;  /* 0x000000af24047209 */ /* 0x000fc80007800000 */
        /* <DEDUP_REMOVED lines=8> */
[----:B------:R-:W-:-:S05]  /*4370*/  FMNMX R4, R53, R4, !PT ;  /* 0x0000000435047209 */ /* 0x000fca0007800000 */
[----:B------:R-:W1:Y:S02]  /*4380*/  SHFL.BFLY PT, R175, R4, 0x1, 0x1f ;  /* 0x0c201f0004af7f89 */ /* 0x000e6400000e0000 */
[----:B-1----:R-:W-:Y:S02]  /*4390*/  FMNMX R175, R4, R175, !PT ;  /* 0x000000af04af7209 */ /* 0x002fe40007800000 */
[----:B------:R-:W-:-:S03]  /*43a0*/  FMNMX R4, R38, R177, !PT ;  /* 0x000000b126047209 */ /* 0x000fc60007800000 */
[----:B------:R-:W1:Y:S02]  /*43b0*/  SHFL.BFLY PT, R20, R175, 0x2, 0x1f ;  /* 0x0c401f00af147f89 */ /* 0x000e6400000e0000 */
[----:B-1----:R-:W-:Y:S02]  /*43c0*/  FMNMX R20, R175, R20, !PT ;  /* 0x00000014af147209 */ /* 0x002fe40007800000 */
[----:B------:R-:W-:Y:S02]  /*43d0*/  FMNMX R175, R39, R4, !PT ;  /* 0x0000000427af7209 */ /* 0x000fe40007800000 */
[----:B------:R-:W-:Y:S02]  /*43e0*/  FSETP.NEU.AND P2, PT, R20, -INF , PT ;  /* 0xff8000001400780b */ /* 0x000fe40003f4d000 */
[----:B------:R-:W-:Y:S02]  /*43f0*/  FMNMX R4, R42, R175, !PT ;  /* 0x000000af2a047209 */ /* 0x000fe40007800000 */
[----:B------:R-:W-:-:S02]  /*4400*/  FSEL R170, R20, RZ, P2 ;  /* 0x000000ff14aa7208 */ /* 0x000fc40001000000 */
[----:B------:R-:W-:-:S03]  /*4410*/  FMNMX R175, R43, R4, !PT ;  /* 0x000000042baf7209 */ /* 0x000fc60007800000 */
[----:B------:R-:W-:Y:S01]  /*4420*/  FMUL R172, R170, UR5 ;  /* 0x00000005aaac7c20 */ /* 0x000fe20008400000 */
[----:B------:R-:W-:Y:S01]  /*4430*/  FMNMX R4, R46, R175, !PT ;  /* 0x000000af2e047209 */ /* 0x000fe20007800000 */
[----:B------:R-:W-:Y:S02]  /*4440*/  FADD R170, -R170, R173 ;  /* 0x000000adaaaa7221 */ /* 0x000fe40000000100 */
[--C-:B------:R-:W-:Y:S01]  /*4450*/  FFMA R24, R24, UR5, -R172.reuse ;  /* 0x0000000518187c23 */ /* 0x100fe200080008ac */
[--C-:B------:R-:W-:Y:S01]  /*4460*/  FFMA R25, R25, UR5, -R172.reuse ;  /* 0x0000000519197c23 */ /* 0x100fe200080008ac */
[----:B------:R-:W-:Y:S01]  /*4470*/  FMNMX R175, R47, R4, !PT ;  /* 0x000000042faf7209 */ /* 0x000fe20007800000 */
[--C-:B------:R-:W-:Y:S01]  /*4480*/  FFMA R28, R28, UR5, -R172.reuse ;  /* 0x000000051c1c7c23 */ /* 0x100fe200080008ac */
[--C-:B------:R-:W-:Y:S01]  /*4490*/  FFMA R36, R36, UR5, -R172.reuse ;  /* 0x0000000524247c23 */ /* 0x100fe200080008ac */
[----:B------:R-:W-:Y:S01]  /*44a0*/  FSETP.GEU.AND P5, PT, R24, -126, PT ;  /* 0xc2fc00001800780b */ /* 0x000fe20003fae000 */
[--C-:B------:R-:W-:Y:S01]  /*44b0*/  FFMA R37, R37, UR5, -R172.reuse ;  /* 0x0000000525257c23 */ /* 0x100fe200080008ac */
[----:B------:R-:W-:Y:S01]  /*44c0*/  FSETP.GEU.AND P3, PT, R25, -126, PT ;  /* 0xc2fc00001900780b */ /* 0x000fe20003f6e000 */
[--C-:B------:R-:W-:Y:S01]  /*44d0*/  FFMA R48, R48, UR5, -R172.reuse ;  /* 0x0000000530307c23 */ /* 0x100fe200080008ac */
[----:B------:R-:W-:Y:S01]  /*44e0*/  FMNMX R4, R50, R175, !PT ;  /* 0x000000af32047209 */ /* 0x000fe20007800000 */
[--C-:B------:R-:W-:Y:S01]  /*44f0*/  FFMA R49, R49, UR5, -R172.reuse ;  /* 0x0000000531317c23 */ /* 0x100fe200080008ac */
[----:B------:R-:W-:Y:S01]  /*4500*/  FSETP.GEU.AND P2, PT, R28, -126, PT ;  /* 0xc2fc00001c00780b */ /* 0x000fe20003f4e000 */
[----:B------:R-:W-:Y:S01]  /*4510*/  FMUL R170, R170, UR5 ;  /* 0x00000005aaaa7c20 */ /* 0x000fe20008400000 */
[----:B------:R-:W-:Y:S01]  /*4520*/  FMNMX R175, R51, R4, !PT ;  /* 0x0000000433af7209 */ /* 0x000fe20007800000 */
[--C-:B------:R-:W-:Y:S01]  /*4530*/  FFMA R4, R29, UR5, -R172.reuse ;  /* 0x000000051d047c23 */ /* 0x100fe200080008ac */
[--C-:B------:R-:W-:Y:S01]  /*4540*/  FFMA R29, R32, UR5, -R172.reuse ;  /* 0x00000005201d7c23 */ /* 0x100fe200080008ac */
[----:B------:R-:W-:Y:S01]  /*4550*/  FFMA R32, R33, UR5, -R172 ;  /* 0x0000000521207c23 */ /* 0x000fe200080008ac */
[----:B------:R-:W-:Y:S01]  /*4560*/  FMNMX R174, R54, R175, !PT ;  /* 0x000000af36ae7209 */ /* 0x000fe20007800000 */
[----:B------:R-:W-:Y:S01]  /*4570*/  @!P5 FMUL R24, R24, 0.5 ;  /* 0x3f0000001818d820 */ /* 0x000fe20000400000 */
[----:B------:R-:W-:Y:S01]  /*4580*/  FSETP.GEU.AND P4, PT, R4, -126, PT ;  /* 0xc2fc00000400780b */ /* 0x000fe20003f8e000 */
[----:B------:R-:W-:Y:S01]  /*4590*/  @!P3 FMUL R25, R25, 0.5 ;  /* 0x3f0000001919b820 */ /* 0x000fe20000400000 */
[----:B------:R-:W-:-:S02]  /*45a0*/  FSETP.GEU.AND P6, PT, R29, -126, PT ;  /* 0xc2fc00001d00780b */ /* 0x000fc40003fce000 */
[----:B------:R-:W-:Y:S01]  /*45b0*/  FMNMX R175, R55, R174, !PT ;  /* 0x000000ae37af7209 */ /* 0x000fe20007800000 */
[----:B------:R-:W1:Y:S01]  /*45c0*/  MUFU.EX2 R24, R24 ;  /* 0x0000001800187308 */ /* 0x000e620000000800 */
[----:B------:R-:W-:Y:S01]  /*45d0*/  @!P2 FMUL R28, R28, 0.5 ;  /* 0x3f0000001c1ca820 */ /* 0x000fe20000400000 */
[--C-:B------:R-:W-:Y:S01]  /*45e0*/  FFMA R174, R40, UR5, -R172.reuse ;  /* 0x0000000528ae7c23 */ /* 0x100fe200080008ac */
[----:B------:R-:W-:Y:S01]  /*45f0*/  FFMA R40, R41, UR5, -R172 ;  /* 0x0000000529287c23 */ /* 0x000fe200080008ac */
[----:B------:R-:W2:Y:S04]  /*4600*/  SHFL.BFLY PT, R176, R175, 0x1, 0x1f ;  /* 0x0c201f00afb07f89 */ /* 0x000ea800000e0000 */
[----:B------:R-:W3:Y:S01]  /*4610*/  MUFU.EX2 R25, R25 ;  /* 0x0000001900197308 */ /* 0x000ee20000000800 */
[----:B------:R-:W-:Y:S01]  /*4620*/  @!P4 FMUL R4, R4, 0.5 ;  /* 0x3f0000000404c820 */ /* 0x000fe20000400000 */
[----:B------:R-:W-:-:S06]  /*4630*/  @!P6 FMUL R29, R29, 0.5 ;  /* 0x3f0000001d1de820 */ /* 0x000fcc0000400000 */
[----:B------:R-:W4:Y:S01]  /*4640*/  MUFU.EX2 R28, R28 ;  /* 0x0000001c001c7308 */ /* 0x000f220000000800 */
[----:B-1----:R-:W-:Y:S01]  /*4650*/  @!P5 FMUL R24, R24, R24 ;  /* 0x000000181818d220 */ /* 0x002fe20000400000 */
[----:B------:R-:W-:-:S06]  /*4660*/  FSETP.GEU.AND P5, PT, R32, -126, PT ;  /* 0xc2fc00002000780b */ /* 0x000fcc0003fae000 */
[----:B------:R-:W1:Y:S01]  /*4670*/  MUFU.EX2 R33, R4 ;  /* 0x0000000400217308 */ /* 0x000e620000000800 */
[----:B---3--:R-:W-:Y:S01]  /*4680*/  @!P3 FMUL R25, R25, R25 ;  /* 0x000000191919b220 */ /* 0x008fe20000400000 */
[----:B------:R-:W-:Y:S02]  /*4690*/  FSETP.GEU.AND P3, PT, R36, -126, PT ;  /* 0xc2fc00002400780b */ /* 0x000fe40003f6e000 */
[----:B--2---:R-:W-:Y:S01]  /*46a0*/  FMNMX R176, R175, R176, !PT ;  /* 0x000000b0afb07209 */ /* 0x004fe20007800000 */
[--C-:B------:R-:W-:Y:S01]  /*46b0*/  FFMA R175, R44, UR5, -R172.reuse ;  /* 0x000000052caf7c23 */ /* 0x100fe200080008ac */
[----:B------:R-:W-:Y:S01]  /*46c0*/  FFMA R44, R45, UR5, -R172 ;  /* 0x000000052d2c7c23 */ /* 0x000fe200080008ac */
[----:B------:R-:W-:Y:S01]  /*46d0*/  @!P5 FMUL R32, R32, 0.5 ;  /* 0x3f0000002020d820 */ /* 0x000fe20000400000 */
[----:B------:R-:W2:Y:S01]  /*46e0*/  MUFU.EX2 R29, R29 ;  /* 0x0000001d001d7308 */ /* 0x000ea20000000800 */
[----:B----4-:R-:W-:Y:S01]  /*46f0*/  @!P2 FMUL R28, R28, R28 ;  /* 0x0000001c1c1ca220 */ /* 0x010fe20000400000 */
[----:B------:R-:W-:Y:S01]  /*4700*/  FSETP.GEU.AND P2, PT, R37, -126, PT ;  /* 0xc2fc00002500780b */ /* 0x000fe20003f4e000 */
[----:B------:R-:W3:Y:S04]  /*4710*/  SHFL.BFLY PT, R177, R176, 0x2, 0x1f ;  /* 0x0c401f00b0b17f89 */ /* 0x000ee800000e0000 */
[----:B------:R-:W-:Y:S01]  /*4720*/  @!P3 FMUL R36, R36, 0.5 ;  /* 0x3f0000002424b820 */ /* 0x000fe20000400000 */
[----:B------:R-:W4:Y:S01]  /*4730*/  MUFU.EX2 R32, R32 ;  /* 0x0000002000207308 */ /* 0x000f220000000800 */
[----:B-1----:R-:W-:Y:S01]  /*4740*/  @!P4 FMUL R33, R33, R33 ;  /* 0x000000212121c220 */ /* 0x002fe20000400000 */
[----:B------:R-:W-:-:S05]  /*4750*/  FSETP.GEU.AND P4, PT, R174, -126, PT ;  /* 0xc2fc0000ae00780b */ /* 0x000fca0003f8e000 */
[----:B------:R-:W-:Y:S01]  /*4760*/  @!P2 FMUL R37, R37, 0.5 ;  /* 0x3f0000002525a820 */ /* 0x000fe20000400000 */
[----:B------:R-:W1:Y:S01]  /*4770*/  MUFU.EX2 R36, R36 ;  /* 0x0000002400247308 */ /* 0x000e620000000800 */
[----:B--2---:R-:W-:Y:S01]  /*4780*/  @!P6 FMUL R29, R29, R29 ;  /* 0x0000001d1d1de220 */ /* 0x004fe20000400000 */
[----:B------:R-:W-:-:S05]  /*4790*/  FSETP.GEU.AND P6, PT, R40, -126, PT ;  /* 0xc2fc00002800780b */ /* 0x000fca0003fce000 */
[----:B------:R-:W-:Y:S01]  /*47a0*/  @!P4 FMUL R174, R174, 0.5 ;  /* 0x3f000000aeaec820 */ /* 0x000fe20000400000 */
[----:B------:R-:W2:Y:S01]  /*47b0*/  MUFU.EX2 R37, R37 ;  /* 0x0000002500257308 */ /* 0x000ea20000000800 */
[----:B----4-:R-:W-:Y:S01]  /*47c0*/  @!P5 FMUL R32, R32, R32 ;  /* 0x000000202020d220 */ /* 0x010fe20000400000 */
[----:B------:R-:W-:Y:S02]  /*47d0*/  FSETP.GEU.AND P5, PT, R175, -126, PT ;  /* 0xc2fc0000af00780b */ /* 0x000fe40003fae000 */
[----:B---3--:R-:W-:-:S03]  /*47e0*/  FMNMX R4, R176, R177, !PT ;  /* 0x000000b1b0047209 */ /* 0x008fc60007800000 */
[----:B------:R-:W-:Y:S01]  /*47f0*/  @!P6 FMUL R40, R40, 0.5 ;  /* 0x3f0000002828e820 */ /* 0x000fe20000400000 */
[----:B------:R3:W4:Y:S01]  /*4800*/  MUFU.EX2 R41, R174 ;  /* 0x000000ae00297308 */ /* 0x0007220000000800 */
[----:B-1----:R-:W-:Y:S01]  /*4810*/  @!P3 FMUL R36, R36, R36 ;  /* 0x000000242424b220 */ /* 0x002fe20000400000 */
[----:B------:R-:W-:-:S05]  /*4820*/  FSETP.GEU.AND P3, PT, R44, -126, PT ;  /* 0xc2fc00002c00780b */ /* 0x000fca0003f6e000 */
[----:B------:R-:W-:Y:S01]  /*4830*/  @!P5 FMUL R175, R175, 0.5 ;  /* 0x3f000000afafd820 */ /* 0x000fe20000400000 */
[----:B------:R-:W1:Y:S01]  /*4840*/  MUFU.EX2 R40, R40 ;  /* 0x0000002800287308 */ /* 0x000e620000000800 */
[----:B--2---:R-:W-:Y:S01]  /*4850*/  @!P2 FMUL R37, R37, R37 ;  /* 0x000000252525a220 */ /* 0x004fe20000400000 */
[----:B------:R-:W-:Y:S01]  /*4860*/  FSETP.GEU.AND P2, PT, R48, -126, PT ;  /* 0xc2fc00003000780b */ /* 0x000fe20003f4e000 */
[--C-:B---3--:R-:W-:Y:S01]  /*4870*/  FFMA R174, R52, UR5, -R172.reuse ;  /* 0x0000000534ae7c23 */ /* 0x108fe200080008ac */
[----:B------:R-:W-:-:S03]  /*4880*/  FFMA R52, R53, UR5, -R172 ;  /* 0x0000000535347c23 */ /* 0x000fc600080008ac */
[----:B------:R-:W-:Y:S01]  /*4890*/  @!P3 FMUL R44, R44, 0.5 ;  /* 0x3f0000002c2cb820 */ /* 0x000fe20000400000 */
[----:B------:R-:W2:Y:S01]  /*48a0*/  MUFU.EX2 R45, R175 ;  /* 0x000000af002d7308 */ /* 0x000ea20000000800 */
[----:B----4-:R-:W-:Y:S01]  /*48b0*/  @!P4 FMUL R41, R41, R41 ;  /* 0x000000292929c220 */ /* 0x010fe20000400000 */
[----:B------:R-:W-:-:S05]  /*48c0*/  FSETP.GEU.AND P4, PT, R49, -126, PT ;  /* 0xc2fc00003100780b */ /* 0x000fca0003f8e000 */
[----:B------:R-:W-:Y:S01]  /*48d0*/  @!P2 FMUL R48, R48, 0.5 ;  /* 0x3f0000003030a820 */ /* 0x000fe20000400000 */
[----:B------:R-:W3:Y:S01]  /*48e0*/  MUFU.EX2 R44, R44 ;  /* 0x0000002c002c7308 */ /* 0x000ee20000000800 */
[----:B-1----:R-:W-:Y:S01]  /*48f0*/  @!P6 FMUL R40, R40, R40 ;  /* 0x000000282828e220 */ /* 0x002fe20000400000 */
[----:B------:R-:W-:-:S04]  /*4900*/  FSETP.NEU.AND P6, PT, R4, -INF , PT ;  /* 0xff8000000400780b */ /* 0x000fc80003fcd000 */
[----:B------:R-:W-:Y:S01]  /*4910*/  FSEL R176, R4, RZ, P6 ;  /* 0x000000ff04b07208 */ /* 0x000fe20003000000 */
[----:B------:R-:W-:Y:S01]  /*4920*/  @!P4 FMUL R49, R49, 0.5 ;  /* 0x3f0000003131c820 */ /* 0x000fe20000400000 */
[----:B------:R-:W1:Y:S01]  /*4930*/  MUFU.EX2 R48, R48 ;  /* 0x0000003000307308 */ /* 0x000e620000000800 */
[----:B--2---:R-:W-:Y:S01]  /*4940*/  @!P5 FMUL R45, R45, R45 ;  /* 0x0000002d2d2dd220 */ /* 0x004fe20000400000 */
[----:B------:R-:W-:Y:S01]  /*4950*/  FSETP.GEU.AND P6, PT, R174, -126, PT ;  /* 0xc2fc0000ae00780b */ /* 0x000fe20003fce000 */
[----:B------:R-:W-:Y:S01]  /*4960*/  FMUL R172, R176, UR5 ;  /* 0x00000005b0ac7c20 */ /* 0x000fe20008400000 */
[----:B------:R-:W-:Y:S01]  /*4970*/  FSETP.GEU.AND P5, PT, R52, -126, PT ;  /* 0xc2fc00003400780b */ /* 0x000fe20003fae000 */
[----:B------:R-:W-:Y:S02]  /*4980*/  FADD R176, -R176, R171 ;  /* 0x000000abb0b07221 */ /* 0x000fe40000000100 */
[--C-:B------:R-:W-:Y:S01]  /*4990*/  FFMA R26, R26, UR5, -R172.reuse ;  /* 0x000000051a1a7c23 */ /* 0x100fe200080008ac */
[----:B------:R-:W2:Y:S01]  /*49a0*/  MUFU.EX2 R49, R49 ;  /* 0x0000003100317308 */ /* 0x000ea20000000800 */
[----:B---3--:R-:W-:Y:S01]  /*49b0*/  @!P3 FMUL R44, R44, R44 ;  /* 0x0000002c2c2cb220 */ /* 0x008fe20000400000 */
[--C-:B------:R-:W-:Y:S01]  /*49c0*/  FFMA R175, R27, UR5, -R172.reuse ;  /* 0x000000051baf7c23 */ /* 0x100fe200080008ac */
[--C-:B------:R-:W-:Y:S01]  /*49d0*/  FFMA R177, R30, UR5, -R172.reuse ;  /* 0x000000051eb17c23 */ /* 0x100fe200080008ac */
[----:B------:R-:W-:Y:S01]  /*49e0*/  FSETP.GEU.AND P3, PT, R26, -126, PT ;  /* 0xc2fc00001a00780b */ /* 0x000fe20003f6e000 */
[--C-:B------:R-:W-:Y:S01]  /*49f0*/  FFMA R34, R34, UR5, -R172.reuse ;  /* 0x0000000522227c23 */ /* 0x100fe200080008ac */
[--C-:B------:R-:W-:Y:S01]  /*4a00*/  FFMA R35, R35, UR5, -R172.reuse ;  /* 0x0000000523237c23 */ /* 0x100fe200080008ac */
[----:B------:R-:W-:Y:S01]  /*4a10*/  @!P6 FMUL R174, R174, 0.5 ;  /* 0x3f000000aeaee820 */ /* 0x000fe20000400000 */
[--C-:B------:R-:W-:Y:S01]  /*4a20*/  FFMA R38, R38, UR5, -R172.reuse ;  /* 0x0000000526267c23 */ /* 0x100fe200080008ac */
[----:B------:R-:W-:Y:S01]  /*4a30*/  @!P5 FMUL R52, R52, 0.5 ;  /* 0x3f0000003434d820 */ /* 0x000fe20000400000 */
[----:B-1----:R-:W-:Y:S01]  /*4a40*/  @!P2 FMUL R48, R48, R48 ;  /* 0x000000303030a220 */ /* 0x002fe20000400000 */
[----:B------:R-:W-:Y:S01]  /*4a50*/  FSETP.GEU.AND P2, PT, R175, -126, PT ;  /* 0xc2fc0000af00780b */ /* 0x000fe20003f4e000 */
[----:B------:R1:W3:Y:S01]  /*4a60*/  MUFU.EX2 R53, R174 ;  /* 0x000000ae00357308 */ /* 0x0002e20000000800 */
[--C-:B------:R-:W-:Y:S01]  /*4a70*/  FFMA R39, R39, UR5, -R172.reuse ;  /* 0x0000000527277c23 */ /* 0x100fe200080008ac */
[--C-:B------:R-:W-:Y:S01]  /*4a80*/  FFMA R42, R42, UR5, -R172.reuse ;  /* 0x000000052a2a7c23 */ /* 0x100fe200080008ac */
[--C-:B------:R-:W-:Y:S01]  /*4a90*/  FFMA R43, R43, UR5, -R172.reuse ;  /* 0x000000052b2b7c23 */ /* 0x100fe200080008ac */
[----:B------:R-:W-:Y:S01]  /*4aa0*/  FMUL R176, R176, UR5 ;  /* 0x00000005b0b07c20 */ /* 0x000fe20008400000 */
[----:B------:R-:W-:Y:S01]  /*4ab0*/  @!P3 FMUL R26, R26, 0.5 ;  /* 0x3f0000001a1ab820 */ /* 0x000fe20000400000 */
[----:B--2---:R-:W-:Y:S01]  /*4ac0*/  @!P4 FMUL R49, R49, R49 ;  /* 0x000000313131c220 */ /* 0x004fe20000400000 */
[----:B------:R-:W-:Y:S01]  /*4ad0*/  FSETP.GEU.AND P4, PT, R177, -126, PT ;  /* 0xc2fc0000b100780b */ /* 0x000fe20003f8e000 */
[----:B------:R-:W2:Y:S01]  /*4ae0*/  MUFU.EX2 R52, R52 ;  /* 0x0000003400347308 */ /* 0x000ea20000000800 */
[----:B-1----:R-:W-:-:S03]  /*4af0*/  FFMA R174, R31, UR5, -R172 ;  /* 0x000000051fae7c23 */ /* 0x002fc600080008ac */
[----:B------:R-:W-:-:S04]  /*4b00*/  @!P2 FMUL R175, R175, 0.5 ;  /* 0x3f000000afafa820 */ /* 0x000fc80000400000 */
[----:B------:R1:W4:Y:S01]  /*4b10*/  MUFU.EX2 R27, R26 ;  /* 0x0000001a001b7308 */ /* 0x0003220000000800 */
[----:B---3--:R-:W-:Y:S01]  /*4b20*/  @!P6 FMUL R53, R53, R53 ;  /* 0x000000353535e220 */ /* 0x008fe20000400000 */
[----:B------:R-:W-:Y:S02]  /*4b30*/  FSETP.GEU.AND P6, PT, R174, -126, PT ;  /* 0xc2fc0000ae00780b */ /* 0x000fe40003fce000 */
[----:B------:R-:W-:-:S04]  /*4b40*/  @!P4 FMUL R177, R177, 0.5 ;  /* 0x3f000000b1b1c820 */ /* 0x000fc80000400000 */
[----:B------:R-:W3:Y:S01]  /*4b50*/  MUFU.EX2 R30, R175 ;  /* 0x000000af001e7308 */ /* 0x000ee20000000800 */
[----:B--2---:R-:W-:Y:S01]  /*4b60*/  @!P5 FMUL R52, R52, R52 ;  /* 0x000000343434d220 */ /* 0x004fe20000400000 */
[----:B------:R-:W-:Y:S01]  /*4b70*/  FSETP.GEU.AND P5, PT, R34, -126, PT ;  /* 0xc2fc00002200780b */ /* 0x000fe20003fae000 */
[----:B-1----:R-:W-:-:S04]  /*4b80*/  FFMA R26, R46, UR5, -R172 ;  /* 0x000000052e1a7c23 */ /* 0x002fc800080008ac */
[----:B------:R-:W-:Y:S01]  /*4b90*/  @!P6 FMUL R174, R174, 0.5 ;  /* 0x3f000000aeaee820 */ /* 0x000fe20000400000 */
[----:B------:R-:W1:Y:S01]  /*4ba0*/  MUFU.EX2 R31, R177 ;  /* 0x000000b1001f7308 */ /* 0x000e620000000800 */
[----:B----4-:R-:W-:Y:S01]  /*4bb0*/  @!P3 FMUL R27, R27, R27 ;  /* 0x0000001b1b1bb220 */ /* 0x010fe20000400000 */
[----:B------:R-:W-:-:S05]  /*4bc0*/  FSETP.GEU.AND P3, PT, R35, -126, PT ;  /* 0xc2fc00002300780b */ /* 0x000fca0003f6e000 */
[----:B------:R-:W-:Y:S01]  /*4bd0*/  @!P5 FMUL R34, R34, 0.5 ;  /* 0x3f0000002222d820 */ /* 0x000fe20000400000 */
[----:B------:R-:W2:Y:S01]  /*4be0*/  MUFU.EX2 R174, R174 ;  /* 0x000000ae00ae7308 */ /* 0x000ea20000000800 */
[----:B---3--:R-:W-:Y:S01]  /*4bf0*/  @!P2 FMUL R30, R30, R30 ;  /* 0x0000001e1e1ea220 */ /* 0x008fe20000400000 */
[----:B------:R-:W-:-:S05]  /*4c00*/  FSETP.GEU.AND P2, PT, R38, -126, PT ;  /* 0xc2fc00002600780b */ /* 0x000fca0003f4e000 */
[----:B------:R-:W-:Y:S01]  /*4c10*/  @!P3 FMUL R35, R35, 0.5 ;  /* 0x3f0000002323b820 */ /* 0x000fe20000400000 */
[----:B------:R3:W4:Y:S01]  /*4c20*/  MUFU.EX2 R175, R34 ;  /* 0x0000002200af7308 */ /* 0x0007220000000800 */
[----:B-1----:R-:W-:Y:S01]  /*4c30*/  @!P4 FMUL R31, R31, R31 ;  /* 0x0000001f1f1fc220 */ /* 0x002fe20000400000 */
[----:B------:R-:W-:-:S05]  /*4c40*/  FSETP.GEU.AND P4, PT, R39, -126, PT ;  /* 0xc2fc00002700780b */ /* 0x000fca0003f8e000 */
[----:B------:R-:W-:Y:S01]  /*4c50*/  @!P2 FMUL R38, R38, 0.5 ;  /* 0x3f0000002626a820 */ /* 0x000fe20000400000 */
[----:B------:R1:W5:Y:S01]  /*4c60*/  MUFU.EX2 R178, R35 ;  /* 0x0000002300b27308 */ /* 0x0003620000000800 */
[----:B--2---:R-:W-:Y:S01]  /*4c70*/  @!P6 FMUL R174, R174, R174 ;  /* 0x000000aeaeaee220 */ /* 0x004fe20000400000 */
[----:B------:R-:W-:Y:S01]  /*4c80*/  FSETP.GEU.AND P6, PT, R42, -126, PT ;  /* 0xc2fc00002a00780b */ /* 0x000fe20003fce000 */
[----:B---3--:R-:W-:-:S04]  /*4c90*/  FFMA R34, R47, UR5, -R172 ;  /* 0x000000052f227c23 */ /* 0x008fc800080008ac */
[----:B------:R-:W-:Y:S01]  /*4ca0*/  @!P4 FMUL R39, R39, 0.5 ;  /* 0x3f0000002727c820 */ /* 0x000fe20000400000 */
[----:B------:R2:W3:Y:S01]  /*4cb0*/  MUFU.EX2 R177, R38 ;  /* 0x0000002600b17308 */ /* 0x0004e20000000800 */
[----:B----4-:R-:W-:Y:S01]  /*4cc0*/  @!P5 FMUL R175, R175, R175 ;  /* 0x000000afafafd220 */ /* 0x010fe20000400000 */
[----:B------:R-:W-:Y:S01]  /*4cd0*/  FSETP.GEU.AND P5, PT, R43, -126, PT ;  /* 0xc2fc00002b00780b */ /* 0x000fe20003fae000 */
[----:B-1----:R-:W-:-:S04]  /*4ce0*/  FFMA R35, R50, UR5, -R172 ;  /* 0x0000000532237c23 */ /* 0x002fc800080008ac */
[----:B------:R-:W-:Y:S01]  /*4cf0*/  @!P6 FMUL R42, R42, 0.5 ;  /* 0x3f0000002a2ae820 */ /* 0x000fe20000400000 */
[----:B------:R1:W4:Y:S01]  /*4d00*/  MUFU.EX2 R180, R39 ;  /* 0x0000002700b47308 */ /* 0x0003220000000800 */
[----:B-----5:R-:W-:Y:S01]  /*4d10*/  @!P3 FMUL R178, R178, R178 ;  /* 0x000000b2b2b2b220 */ /* 0x020fe20000400000 */
[----:B------:R-:W-:Y:S01]  /*4d20*/  FSETP.GEU.AND P3, PT, R26, -126, PT ;  /* 0xc2fc00001a00780b */ /* 0x000fe20003f6e000 */
[----:B--2---:R-:W-:-:S04]  /*4d30*/  FFMA R38, R51, UR5, -R172 ;  /* 0x0000000533267c23 */ /* 0x004fc800080008ac */
[----:B------:R-:W-:Y:S01]  /*4d40*/  @!P5 FMUL R43, R43, 0.5 ;  /* 0x3f0000002b2bd820 */ /* 0x000fe20000400000 */
[----:B------:R-:W2:Y:S01]  /*4d50*/  MUFU.EX2 R46, R42 ;  /* 0x0000002a002e7308 */ /* 0x000ea20000000800 */
[----:B---3--:R-:W-:Y:S01]  /*4d60*/  @!P2 FMUL R177, R177, R177 ;  /* 0x000000b1b1b1a220 */ /* 0x008fe20000400000 */
[----:B------:R-:W-:Y:S01]  /*4d70*/  FSETP.GEU.AND P2, PT, R34, -126, PT ;  /* 0xc2fc00002200780b */ /* 0x000fe20003f4e000 */
[----:B-1----:R-:W-:-:S04]  /*4d80*/  FFMA R39, R54, UR5, -R172 ;  /* 0x0000000536277c23 */ /* 0x002fc800080008ac */
[----:B------:R-:W-:Y:S01]  /*4d90*/  @!P3 FMUL R26, R26, 0.5 ;  /* 0x3f0000001a1ab820 */ /* 0x000fe20000400000 */
[----:B------:R1:W3:Y:S01]  /*4da0*/  MUFU.EX2 R47, R43 ;  /* 0x0000002b002f7308 */ /* 0x0002e20000000800 */
[----:B----4-:R-:W-:Y:S01]  /*4db0*/  @!P4 FMUL R180, R180, R180 ;  /* 0x000000b4b4b4c220 */ /* 0x010fe20000400000 */
[----:B------:R-:W-:-:S05]  /*4dc0*/  FSETP.GEU.AND P4, PT, R35, -126, PT ;  /* 0xc2fc00002300780b */ /* 0x000fca0003f8e000 */
[----:B------:R-:W-:Y:S01]  /*4dd0*/  @!P2 FMUL R34, R34, 0.5 ;  /* 0x3f0000002222a820 */ /* 0x000fe20000400000 */
[----:B------:R4:W5:Y:S01]  /*4de0*/  MUFU.EX2 R50, R26 ;  /* 0x0000001a00327308 */ /* 0x0009620000000800 */
[----:B-1----:R-:W-:Y:S01]  /*4df0*/  FFMA R43, R55, UR5, -R172 ;  /* 0x00000005372b7c23 */ /* 0x002fe200080008ac */
[----:B--2---:R-:W-:Y:S01]  /*4e00*/  @!P6 FMUL R46, R46, R46 ;  /* 0x0000002e2e2ee220 */ /* 0x004fe20000400000 */
[----:B------:R-:W-:-:S04]  /*4e10*/  FSETP.GEU.AND P6, PT, R38, -126, PT ;  /* 0xc2fc00002600780b */ /* 0x000fc80003fce000 */
[----:B------:R-:W-:Y:S01]  /*4e20*/  @!P4 FMUL R35, R35, 0.5 ;  /* 0x3f0000002323c820 */ /* 0x000fe20000400000 */
[----:B------:R1:W2:Y:S01]  /*4e30*/  MUFU.EX2 R51, R34 ;  /* 0x0000002200337308 */ /* 0x0002a20000000800 */
[----:B---3--:R-:W-:Y:S01]  /*4e40*/  @!P5 FMUL R47, R47, R47 ;  /* 0x0000002f2f2fd220 */ /* 0x008fe20000400000 */
[----:B------:R-:W-:Y:S01]  /*4e50*/  FSETP.GEU.AND P5, PT, R39, -126, PT ;  /* 0xc2fc00002700780b */ /* 0x000fe20003fae000 */
[----:B----4-:R-:W-:-:S05]  /*4e60*/  FADD R26, R25, R40 ;  /* 0x00000028191a7221 */ /* 0x010fca0000000000 */
[----:B------:R3:W4:Y:S01]  /*4e70*/  MUFU.EX2 R54, R35 ;  /* 0x0000002300367308 */ /* 0x0007220000000800 */
[----:B-----5:R-:W-:Y:S01]  /*4e80*/  @!P3 FMUL R50, R50, R50 ;  /* 0x000000323232b220 */ /* 0x020fe20000400000 */
[----:B------:R-:W-:Y:S01]  /*4e90*/  FSETP.GEU.AND P3, PT, R43, -126, PT ;  /* 0xc2fc00002b00780b */ /* 0x000fe20003f6e000 */
[----:B------:R-:W-:Y:S01]  /*4ea0*/  @!P6 FMUL R38, R38, 0.5 ;  /* 0x3f0000002626e820 */ /* 0x000fe20000400000 */
[----:B-1----:R-:W-:Y:S01]  /*4eb0*/  FADD R34, R28, R45 ;  /* 0x0000002d1c227221 */ /* 0x002fe20000000000 */
[----:B------:R-:W-:Y:S02]  /*4ec0*/  FADD R173, R31, R50 ;  /* 0x000000321fad7221 */ /* 0x000fe40000000000 */
[----:B------:R-:W-:Y:S01]  /*4ed0*/  @!P5 FMUL R39, R39, 0.5 ;  /* 0x3f0000002727d820 */ /* 0x000fe20000400000 */
[----:B------:R1:W5:Y:S01]  /*4ee0*/  MUFU.EX2 R55, R38 ;  /* 0x0000002600377308 */ /* 0x0003620000000800 */
[----:B--2---:R-:W-:Y:S01]  /*4ef0*/  @!P2 FMUL R51, R51, R51 ;  /* 0x000000333333a220 */ /* 0x004fe20000400000 */
[----:B------:R-:W-:Y:S01]  /*4f00*/  FSETP.GEU.AND P2, PT, R170, -126, PT ;  /* 0xc2fc0000aa00780b */ /* 0x000fe20003f4e000 */
[----:B---3--:R-:W-:-:S02]  /*4f10*/  FADD R35, R32, R49 ;  /* 0x0000003120237221 */ /* 0x008fc40000000000 */
[----:B------:R-:W-:Y:S02]  /*4f20*/  FADD R179, R174, R51 ;  /* 0x00000033aeb37221 */ /* 0x000fe40000000000 */
[----:B------:R-:W-:Y:S01]  /*4f30*/  @!P3 FMUL R43, R43, 0.5 ;  /* 0x3f0000002b2bb820 */ /* 0x000fe20000400000 */
[----:B------:R2:W3:Y:S01]  /*4f40*/  MUFU.EX2 R172, R39 ;  /* 0x0000002700ac7308 */ /* 0x0004e20000000800 */
[----:B----4-:R-:W-:Y:S01]  /*4f50*/  @!P4 FMUL R54, R54, R54 ;  /* 0x000000363636c220 */ /* 0x010fe20000400000 */
[----:B------:R-:W-:Y:S01]  /*4f60*/  FSETP.GEU.AND P4, PT, R176, -126, PT ;  /* 0xc2fc0000b000780b */ /* 0x000fe20003f8e000 */
[----:B------:R-:W-:Y:S01]  /*4f70*/  FADD R42, R26, R35 ;  /* 0x000000231a2a7221 */ /* 0x000fe20000000000 */
[----:B------:R-:W-:Y:S01]  /*4f80*/  FADD R26, R24, R41 ;  /* 0x00000029181a7221 */ /* 0x000fe20000000000 */
[----:B------:R-:W-:Y:S01]  /*4f90*/  FADD R35, R33, R44 ;  /* 0x0000002c21237221 */ /* 0x000fe20000000000 */
[----:B-1----:R-:W-:Y:S01]  /*4fa0*/  FADD R38, R37, R52 ;  /* 0x0000003425267221 */ /* 0x002fe20000000000 */
[----:B------:R-:W-:Y:S01]  /*4fb0*/  @!P2 FMUL R170, R170, 0.5 ;  /* 0x3f000000aaaaa820 */ /* 0x000fe20000400000 */
[----:B------:R1:W4:Y:S01]  /*4fc0*/  MUFU.EX2 R171, R43 ;  /* 0x0000002b00ab7308 */ /* 0x0003220000000800 */
[----:B--2---:R-:W-:Y:S01]  /*4fd0*/  FADD R39, R29, R48 ;  /* 0x000000301d277221 */ /* 0x004fe20000000000 */
[----:B-----5:R-:W-:Y:S01]  /*4fe0*/  @!P6 FMUL R55, R55, R55 ;  /* 0x000000373737e220 */ /* 0x020fe20000400000 */
[----:B------:R-:W-:Y:S01]  /*4ff0*/  FADD R35, R35, R38 ;  /* 0x0000002623237221 */ /* 0x000fe20000000000 */
[----:B------:R-:W-:Y:S01]  /*5000*/  FADD R38, R30, R47 ;  /* 0x0000002f1e267221 */ /* 0x000fe20000000000 */
[----:B------:R-:W-:Y:S01]  /*5010*/  FADD R26, R26, R39 ;  /* 0x000000271a1a7221 */ /* 0x000fe20000000000 */
[----:B------:R-:W-:Y:S01]  /*5020*/  FADD R183, R178, R55 ;  /* 0x00000037b2b77221 */ /* 0x000fe20000000000 */
[----:B------:R-:W-:Y:S01]  /*5030*/  @!P4 FMUL R176, R176, 0.5 ;  /* 0x3f000000b0b0c820 */ /* 0x000fe20000400000 */
[----:B------:R-:W2:Y:S01]  /*5040*/  MUFU.EX2 R170, R170 ;  /* 0x000000aa00aa7308 */ /* 0x000ea20000000800 */
[----:B-1----:R-:W-:Y:S01]  /*5050*/  FADD R43, R36, R53 ;  /* 0x00000035242b7221 */ /* 0x002fe20000000000 */
[----:B---3--:R-:W-:Y:S01]  /*5060*/  @!P5 FMUL R172, R172, R172 ;  /* 0x000000acacacd220 */ /* 0x008fe20000400000 */
[----:B------:R-:W-:Y:S01]  /*5070*/  FADD R181, R175, R54 ;  /* 0x00000036afb57221 */ /* 0x000fe20000000000 */
[----:B------:R-:W-:Y:S01]  /*5080*/  FADD R38, R38, R183 ;  /* 0x000000b726267221 */ /* 0x000fe20000000000 */
[----:B------:R-:W-:Y:S01]  /*5090*/  FADD R43, R34, R43 ;  /* 0x0000002b222b7221 */ /* 0x000fe20000000000 */
[----:B------:R-:W-:Y:S01]  /*50a0*/  FADD R34, R27, R46 ;  /* 0x0000002e1b227221 */ /* 0x000fe20000000000 */
[----:B------:R-:W-:Y:S01]  /*50b0*/  FADD R35, R42, R35 ;  /* 0x000000232a237221 */ /* 0x000fe20000000000 */
[----:B------:R1:W3:Y:S01]  /*50c0*/  MUFU.EX2 R39, R176 ;  /* 0x000000b000277308 */ /* 0x0002e20000000800 */
[----:B----4-:R-:W-:Y:S01]  /*50d0*/  @!P3 FMUL R171, R171, R171 ;  /* 0x000000abababb220 */ /* 0x010fe20000400000 */
[----:B------:R-:W-:Y:S01]  /*50e0*/  FADD R34, R34, R181 ;  /* 0x000000b522227221 */ /* 0x000fe20000000000 */
[----:B------:R-:W-:Y:S01]  /*50f0*/  FADD R26, R26, R43 ;  /* 0x0000002b1a1a7221 */ /* 0x000fe20000000000 */
[----:B------:R-:W-:Y:S01]  /*5100*/  SHF.L.U32 R42, R23, 0x1f, RZ ;  /* 0x0000001f172a7819 */ /* 0x000fe200000006ff */
[----:B------:R-:W-:Y:S01]  /*5110*/  FADD R182, R180, R171 ;  /* 0x000000abb4b67221 */ /* 0x000fe20000000000 */
[----:B------:R-:W-:Y:S01]  /*5120*/  F2FP.BF16.F32.PACK_AB R24, R25, R24 ;  /* 0x000000181918723e */ /* 0x000fe200000010ff */
[----:B------:R-:W-:Y:S01]  /*5130*/  FADD R35, R26, R35 ;  /* 0x000000231a237221 */ /* 0x000fe20000000000 */
[----:B------:R-:W-:Y:S01]  /*5140*/  F2FP.BF16.F32.PACK_AB R26, R33, R28 ;  /* 0x0000001c211a723e */ /* 0x000fe200000010ff */
[----:B-1----:R-:W-:Y:S01]  /*5150*/  FADD R176, R177, R172 ;  /* 0x000000acb1b07221 */ /* 0x002fe20000000000 */
[----:B------:R-:W-:Y:S01]  /*5160*/  FADD R179, R179, R182 ;  /* 0x000000b6b3b37221 */ /* 0x000fe20000000000 */
[----:B--2---:R-:W-:Y:S01]  /*5170*/  @!P2 FMUL R170, R170, R170 ;  /* 0x000000aaaaaaa220 */ /* 0x004fe20000400000 */
[----:B------:R1:W2:Y:S01]  /*5180*/  SYNCS.PHASECHK.TRANS64.TRYWAIT P2, [UR7+0x35400], R42 ;  /* 0x0354002aff0075a7 */ /* 0x0002a20008040147 */
[----:B------:R-:W-:Y:S01]  /*5190*/  FADD R173, R173, R176 ;  /* 0x000000b0adad7221 */ /* 0x000fe20000000000 */
[----:B------:R-:W-:Y:S01]  /*51a0*/  FADD R179, R38, R179 ;  /* 0x000000b326b37221 */ /* 0x000fe20000000000 */
[----:B------:R-:W-:Y:S01]  /*51b0*/  F2FP.BF16.F32.PACK_AB R25, R30, R27 ;  /* 0x0000001b1e19723e */ /* 0x000fe200000010ff */
[----:B------:R-:W-:Y:S01]  /*51c0*/  FFMA R3, R170, R3, R35 ;  /* 0x00000003aa037223 */ /* 0x000fe20000000023 */
[----:B------:R-:W-:Y:S01]  /*51d0*/  FADD R34, R34, R173 ;  /* 0x000000ad22227221 */ /* 0x000fe20000000000 */
[----:B---3--:R-:W-:Y:S01]  /*51e0*/  @!P4 FMUL R39, R39, R39 ;  /* 0x000000272727c220 */ /* 0x008fe20000400000 */
[----:B------:R-:W-:Y:S01]  /*51f0*/  F2FP.BF16.F32.PACK_AB R27, R174, R31 ;  /* 0x0000001fae1b723e */ /* 0x000fe200000010ff */
[-C--:B------:R-:W-:Y:S01]  /*5200*/  FMUL R152, R152, R170.reuse ;  /* 0x000000aa98987220 */ /* 0x080fe20000400000 */
[----:B------:R-:W-:Y:S01]  /*5210*/  FADD R34, R34, R179 ;  /* 0x000000b322227221 */ /* 0x000fe20000000000 */
[----:B------:R-:W-:Y:S01]  /*5220*/  F2FP.BF16.F32.PACK_AB R28, R32, R29 ;  /* 0x0000001d201c723e */ /* 0x000fe200000010ff */
[----:B------:R-:W-:Y:S01]  /*5230*/  FMUL R153, R153, R170 ;  /* 0x000000aa99997220 */ /* 0x000fe20000400000 */
[----:B------:R-:W-:Y:S01]  /*5240*/  F2FP.BF16.F32.PACK_AB R30, R37, R36 ;  /* 0x00000024251e723e */ /* 0x000fe200000010ff */
[----:B------:R-:W-:Y:S01]  /*5250*/  FFMA R0, R39, R0, R34 ;  /* 0x0000000027007223 */ /* 0x000fe20000000022 */
[-C--:B------:R-:W-:Y:S01]  /*5260*/  FMUL R156, R156, R170.reuse ;  /* 0x000000aa9c9c7220 */ /* 0x080fe20000400000 */
        /* <DEDUP_REMOVED lines=52> */
[----:B------:R-:W-:Y:S01]  /*55b0*/  FMUL R69, R69, R170 ;  /* 0x000000aa45457220 */ /* 0x000fe20000400000 */
        /* <DEDUP_REMOVED lines=56> */
[----:B------:R-:W-:-:S02]  /*5940*/  F2FP.BF16.F32.PACK_AB R29, R178, R175 ;  /* 0x000000afb21d723e */ /* 0x000fc400000010ff */
[----:B------:R-:W-:Y:S02]  /*5950*/  F2FP.BF16.F32.PACK_AB R31, R180, R177 ;  /* 0x000000b1b41f723e */ /* 0x000fe400000010ff */
[----:B------:R-:W-:Y:S02]  /*5960*/  F2FP.BF16.F32.PACK_AB R32, R40, R41 ;  /* 0x000000292820723e */ /* 0x000fe400000010ff */
[----:B------:R-:W-:Y:S02]  /*5970*/  F2FP.BF16.F32.PACK_AB R33, R47, R46 ;  /* 0x0000002e2f21723e */ /* 0x000fe400000010ff */
[----:B------:R-:W-:Y:S02]  /*5980*/  F2FP.BF16.F32.PACK_AB R34, R44, R45 ;  /* 0x0000002d2c22723e */ /* 0x000fe400000010ff */
[----:B------:R-:W-:Y:S02]  /*5990*/  F2FP.BF16.F32.PACK_AB R35, R51, R50 ;  /* 0x000000323323723e */ /* 0x000fe400000010ff */
[----:B------:R-:W-:-:S02]  /*59a0*/  F2FP.BF16.F32.PACK_AB R36, R49, R48 ;  /* 0x000000303124723e */ /* 0x000fc400000010ff */
[----:B------:R-:W-:Y:S02]  /*59b0*/  F2FP.BF16.F32.PACK_AB R37, R55, R54 ;  /* 0x000000363725723e */ /* 0x000fe400000010ff */
[----:B------:R-:W-:Y:S01]  /*59c0*/  F2FP.BF16.F32.PACK_AB R38, R52, R53 ;  /* 0x000000353426723e */ /* 0x000fe200000010ff */
[----:B-12---:R-:W-:Y:S06]  /*59d0*/  @!P0 BRA `(.L_x_29) ;  /* 0x0000000000048947 */ /* 0x006fec0003800000 */
[----:B------:R-:W-:Y:S01]  /*59e0*/  BPT.TRAP 0x1 ;  /* 0x000000040000795c */ /* 0x000fe20000300000 */
.L_x_29:
[----:B------:R-:W-:Y:S05]  /*59f0*/  @P2 BRA `(.L_x_30) ;  /* 0x0000000000082947 */ /* 0x000fea0003800000 */
[----:B------:R-:W1:Y:S02]  /*5a00*/  SYNCS.PHASECHK.TRANS64.TRYWAIT P2, [UR7+0x35400], R42 ;  /* 0x0354002aff0075a7 */ /* 0x000e640008040147 */
[----:B-1----:R-:W-:Y:S05]  /*5a10*/  @!P2 BRA `(.L_x_31) ;  /* 0x0000008800fca947 */ /* 0x002fea0003800000 */
.L_x_30:
[----:B------:R-:W-:Y:S01]  /*5a20*/  UIMAD UR7, UR6, 0x700, UR38 ;  /* 0x00000700060778a4 */ /* 0x000fe2000f8e0226 */
[----:B------:R-:W-:Y:S01]  /*5a30*/  WARPGROUP.ARRIVE ;  /* 0x00000000000079c5 */ /* 0x000fe20000000000 */
[----:B------:R-:W-:Y:S01]  /*5a40*/  UMOV UR11, 0x80000020 ;  /* 0x80000020000b7882 */ /* 0x000fe20000000000 */
[----:B-1----:R-:W-:Y:S01]  /*5a50*/  F2FP.BF16.F32.PACK_AB R39, R171, R172 ;  /* 0x000000acab27723e */ /* 0x002fe200000010ff */
[----:B------:R-:W-:Y:S02]  /*5a60*/  UIADD3 UR18, UR7, 0x100, URZ ;  /* 0x0000010007127890 */ /* 0x000fe4000fffe03f */
[----:B------:R-:W-:Y:S02]  /*5a70*/  UIADD3 UR19, UR7, 0x200, URZ ;  /* 0x0000020007137890 */ /* 0x000fe4000fffe03f */
[----:B------:R-:W-:Y:S01]  /*5a80*/  UMOV UR10, UR7 ;  /* 0x00000007000a7c82 */ /* 0x000fe20008000000 */
[----:B------:R-:W-:Y:S01]  /*5a90*/  UIADD3 UR14, UR7, 0x300, URZ ;  /* 0x00000300070e7890 */ /* 0x000fe2000fffe03f */
[----:B------:R-:W-:Y:S01]  /*5aa0*/  HGMMA.64x32x16.F32.BF16 R152, R24, gdesc[UR8].tnspB, R152, gsb0 ;  /* 0x4060000818987df0 */ /* 0x000fe20008001898 */
[----:B------:R-:W-:Y:S01]  /*5ab0*/  UMOV UR10, UR18 ;  /* 0x00000012000a7c82 */ /* 0x000fe20008000000 */
[----:B------:R-:W-:Y:S01]  /*5ac0*/  UMOV UR11, 0x80000020 ;  /* 0x80000020000b7882 */ /* 0x000fe20000000000 */
[----:B------:R-:W-:-:S02]  /*5ad0*/  UIADD3 UR15, UR7, 0x400, URZ ;  /* 0x00000400070f7890 */ /* 0x000fc4000fffe03f */
        /* <DEDUP_REMOVED lines=156> */
.L_x_32:
[----:B------:R-:W-:-:S04]  /*64a0*/  ULEA UR7, UR4, UR37, 0x3 ;  /* 0x0000002504077291 */ /* 0x000fc8000f8e183f */
[----:B------:R-:W-:-:S04]  /*64b0*/  UIADD3 UR7, UR7, 0x35428, URZ ;  /* 0x0003542807077890 */ /* 0x000fc8000fffe03f */
[----:B------:R-:W-:-:S09]  /*64c0*/  UPRMT UR7, URZ, 0x654, UR7 ;  /* 0x000006543f077896 */ /* 0x000fd20008000007 */
[----:B------:R-:W-:Y:S01]  /*64d0*/  SYNCS.ARRIVE.TRANS64.RED.A1T0 RZ, [UR7], RZ ;  /* 0x000000ffffff79a7 */ /* 0x000fe20008100407 */
[----:B------:R-:W-:Y:S05]  /*64e0*/  @P1 BRA `(.L_x_33) ;  /* 0x0000000000041947 */ /* 0x000fea0003800000 */
[----:B------:R-:W-:Y:S01]  /*64f0*/  BPT.TRAP 0x1 ;  /* 0x000000040000795c */ /* 0x000fe20000300000 */
.L_x_33:
[----:B------:R-:W-:-:S04]  /*6500*/  UIADD3 UR4, UR4, 0x1, URZ ;  /* 0x0000000104047890 */ /* 0x000fc8000fffe03f */
[----:B------:R-:W-:-:S04]  /*6510*/  UISETP.NE.AND UP0, UPT, UR4, 0x5, UPT ;  /* 0x000000050400788c */ /* 0x000fc8000bf05270 */
[----:B------:R-:W-:Y:S01]  /*6520*/  USEL UR7, UR4, URZ, UP0 ;  /* 0x0000003f04077287 */ /* 0x000fe20008000000 */
[----:B------:R-:W-:Y:S11]  /*6530*/  @!P0 BRA `(.L_x_34) ;  /* 0x0000000000048947 */ /* 0x000ff60003800000 */
[----:B------:R-:W-:Y:S01]  /*6540*/  BPT.TRAP 0x1 ;  /* 0x000000040000795c */ /* 0x000fe20000300000 */
.L_x_34:
[----:B------:R-:W-:-:S04]  /*6550*/  ULEA UR4, UR7, UR37, 0x3 ;  /* 0x0000002507047291 */ /* 0x000fc8000f8e183f */
[----:B------:R-:W-:-:S04]  /*6560*/  UIADD3 UR4, UR4, 0x35428, URZ ;  /* 0x0003542804047890 */ /* 0x000fc8000fffe03f */
[----:B------:R-:W-:-:S09]  /*6570*/  UPRMT UR4, URZ, 0x654, UR4 ;  /* 0x000006543f047896 */ /* 0x000fd20008000004 */
[----:B------:R-:W-:Y:S01]  /*6580*/  SYNCS.ARRIVE.TRANS64.RED.A1T0 RZ, [UR4], RZ ;  /* 0x000000ffffff79a7 */ /* 0x000fe20008100404 */
[----:B------:R-:W-:Y:S05]  /*6590*/  @P1 BRA `(.L_x_35) ;  /* 0x0000000000041947 */ /* 0x000fea0003800000 */
[----:B------:R-:W-:Y:S01]  /*65a0*/  BPT.TRAP 0x1 ;  /* 0x000000040000795c */ /* 0x000fe20000300000 */
.L_x_35:
[----:B------:R-:W-:Y:S01]  /*65b0*/  UIADD3 UR6, UR6, 0x1, URZ ;  /* 0x0000000106067890 */ /* 0x000fe2000fffe03f */
[C---:B------:R-:W-:Y:S01]  /*65c0*/  ISETP.GT.AND P2, PT, R21.reuse, 0x2, PT ;  /* 0x000000021500780c */ /* 0x040fe20003f44270 */
[----:B------:R-:W-:Y:S01]  /*65d0*/  UIADD3 UR4, UR7, 0x1, URZ ;  /* 0x0000000107047890 */ /* 0x000fe2000fffe03f */
[----:B------:R-:W-:Y:S01]  /*65e0*/  IADD3 R21, R21, -0x1, RZ ;  /* 0xffffffff15157810 */ /* 0x000fe20007ffe0ff */
[----:B------:R-:W-:Y:S01]  /*65f0*/  UISETP.NE.AND UP1, UPT, UR6, 0x5, UPT ;  /* 0x000000050600788c */ /* 0x000fe2000bf25270 */
[----:B------:R-:W-:Y:S01]  /*6600*/  IADD3 R15, R15, 0x40, RZ ;  /* 0x000000400f0f7810 */ /* 0x000fe20007ffe0ff */
[----:B------:R-:W-:Y:S01]  /*6610*/  UISETP.NE.AND UP0, UPT, UR4, 0x5, UPT ;  /* 0x000000050400788c */ /* 0x000fe2000bf05270 */
[----:B------:R-:W-:Y:S01]  /*6620*/  MOV R173, R20 ;  /* 0x0000001400ad7202 */ /* 0x000fe20000000f00 */
[----:B------:R-:W-:Y:S01]  /*6630*/  USEL UR7, URZ, 0x1, UP1 ;  /* 0x000000013f077887 */ /* 0x000fe20008800000 */
[----:B------:R-:W-:Y:S01]  /*6640*/  MOV R171, R4 ;  /* 0x0000000400ab7202 */ /* 0x000fe20000000f00 */
[----:B------:R-:W-:-:S02]  /*6650*/  USEL UR4, UR4, URZ, UP0 ;  /* 0x0000003f04047287 */ /* 0x000fc40008000000 */
[----:B------:R-:W-:Y:S02]  /*6660*/  USEL UR36, UR6, URZ, UP1 ;  /* 0x0000003f06247287 */ /* 0x000fe40008800000 */
[----:B------:R-:W-:Y:S01]  /*6670*/  LOP3.LUT R23, R23, UR7, RZ, 0x3c, !PT ;  /* 0x0000000717177c12 */ /* 0x000fe2000f8e3cff */
[----:B------:R-:W-:Y:S09]  /*6680*/  @P2 BRA `(.L_x_36) ;  /* 0xffffffd400682947 */ /* 0x000ff2000383ffff */
.L_x_25:
[----:B------:R-:W-:-:S13]  /*6690*/  ISETP.GE.AND P2, PT, R21, 0x1, PT ;  /* 0x000000011500780c */ /* 0x000fda0003f46270 */
[----:B------:R-:W-:Y:S05]  /*66a0*/  @!P2 BRA `(.L_x_37) ;  /* 0x0000002c00a4a947 */ /* 0x000fea0003800000 */
[----:B------:R-:W-:Y:S01]  /*66b0*/  MOV R171, R20 ;  /* 0x0000001400ab7202 */ /* 0x000fe20000000f00 */
[----:B------:R-:W-:Y:S01]  /*66c0*/  ULDC UR7, c[0x0][0x28c] ;  /* 0x0000a30000077ab9 */ /* 0x000fe20000000800 */
[----:B------:R-:W-:Y:S01]  /*66d0*/  MOV R170, R4 ;  /* 0x0000000400aa7202 */ /* 0x000fe20000000f00 */
[----:B------:R-:W-:-:S06]  /*66e0*/  ULDC UR5, c[0x0][0x604] ;  /* 0x0001810000057ab9 */ /* 0x000fcc0000000800 */
.L_x_48:
[----:B-1----:R-:W-:Y:S05]  /*66f0*/  @!P0 BRA `(.L_x_38) ;  /* 0x0000000000048947 */ /* 0x002fea0003800000 */
[----:B------:R-:W-:Y:S01]  /*6700*/  BPT.TRAP 0x1 ;  /* 0x000000040000795c */ /* 0x000fe20000300000 */
.L_x_38:
[----:B------:R-:W-:Y:S01]  /*6710*/  ULEA UR6, UR36, UR37, 0x3 ;  /* 0x0000002524067291 */ /* 0x000fe2000f8e183f */
[----:B------:R-:W-:-:S08]  /*6720*/  SHF.L.U32 R4, R23, 0x1f, RZ ;  /* 0x0000001f17047819 */ /* 0x000fd000000006ff */
[----:B------:R-:W1:Y:S02]  /*6730*/  SYNCS.PHASECHK.TRANS64.TRYWAIT P2, [UR6+0x35400], R4 ;  /* 0x03540004ff0075a7 */ /* 0x000e640008040146 */
[----:B-1----:R-:W-:Y:S05]  /*6740*/  @!P2 BRA `(.L_x_39) ;  /* 0x0000007c00c8a947 */ /* 0x002fea0003800000 */
.L_x_136:
        /* <DEDUP_REMOVED lines=52> */
[----:B------:R-:W-:Y:S01]  /*6a90*/  USEL UR6, UR6, URZ, UP0 ;  /* 0x0000003f06067287 */ /* 0x000fe20008000000 */
[----:B------:R-:W-:Y:S02]  /*6aa0*/  WARPGROUP.DEPBAR.LE gsb0, 0x0 ;  /* 0x00008000000079c5 */ /* 0x000fe40000010000 */
[----:B------:R-:W-:-:S06]  /*6ab0*/  WARPGROUP.ARRIVE ;  /* 0x00000000000079c5 */ /* 0x000fcc0000000000 */
[----:B------:R-:W-:Y:S01]  /*6ac0*/  HGMMA.64x64x16.F32.BF16 R24, gdesc[UR8], R24, gsb0 ;  /* 0x00e00000081879f0 */ /* 0x000fe20008001818 */
[----:B------:R-:W-:-:S06]  /*6ad0*/  USEL UR10, URZ, 0x1, UP0 ;  /* 0x000000013f0a7887 */ /* 0x000fcc0008000000 */
        /* <DEDUP_REMOVED lines=31> */
.L_x_40:
[C---:B------:R-:W-:Y:S01]  /*6cd0*/  IADD3 R4, R15.reuse, 0x1, RZ ;  /* 0x000000010f047810 */ /* 0x040fe20007ffe0ff */
[----:B------:R-:W-:Y:S01]  /*6ce0*/  ULEA UR10, UR6, UR37, 0x3 ;  /* 0x00000025060a7291 */ /* 0x000fe2000f8e183f */
[C---:B------:R-:W-:Y:S02]  /*6cf0*/  ISETP.GE.AND P5, PT, R15.reuse, UR7, PT ;  /* 0x000000070f007c0c */ /* 0x040fe4000bfa6270 */
[----:B------:R-:W-:Y:S02]  /*6d00*/  ISETP.GE.AND P6, PT, R4, UR7, PT ;  /* 0x0000000704007c0c */ /* 0x000fe4000bfc6270 */
[C---:B------:R-:W-:Y:S02]  /*6d10*/  IADD3 R4, R15.reuse, 0x10, RZ ;  /* 0x000000100f047810 */ /* 0x040fe40007ffe0ff */
[----:B------:R-:W-:Y:S02]  /*6d20*/  IADD3 R20, R15, 0x8, RZ ;  /* 0x000000080f147810 */ /* 0x000fe40007ffe0ff */
[----:B------:R-:W-:-:S02]  /*6d30*/  FSEL R175, R26, -INF , !P5 ;  /* 0xff8000001aaf7808 */ /* 0x000fc40006800000 */
[----:B------:R-:W-:Y:S02]  /*6d40*/  ISETP.GE.AND P4, PT, R4, UR7, PT ;  /* 0x0000000704007c0c */ /* 0x000fe4000bf86270 */
[----:B------:R-:W-:Y:S02]  /*6d50*/  IADD3 R4, R15, 0x11, RZ ;  /* 0x000000110f047810 */ /* 0x000fe40007ffe0ff */
[----:B------:R-:W-:Y:S02]  /*6d60*/  FSEL R26, R27, -INF , !P6 ;  /* 0xff8000001b1a7808 */ /* 0x000fe40007000000 */
[----:B------:R-:W-:Y:S02]  /*6d70*/  IADD3 R172, R15, 0x9, RZ ;  /* 0x000000090fac7810 */ /* 0x000fe40007ffe0ff */
[----:B------:R-:W-:Y:S02]  /*6d80*/  ISETP.GE.AND P3, PT, R20, UR7, PT ;  /* 0x0000000714007c0c */ /* 0x000fe4000bf66270 */
[----:B------:R-:W-:-:S02]  /*6d90*/  FMNMX R27, R175, R170, !PT ;  /* 0x000000aaaf1b7209 */ /* 0x000fc40007800000 */
[----:B------:R-:W-:Y:S02]  /*6da0*/  FSEL R24, R24, -INF , !P5 ;  /* 0xff80000018187808 */ /* 0x000fe40006800000 */
[----:B------:R-:W-:Y:S02]  /*6db0*/  ISETP.GE.AND P5, PT, R4, UR7, PT ;  /* 0x0000000704007c0c */ /* 0x000fe4000bfa6270 */
[----:B------:R-:W-:Y:S02]  /*6dc0*/  IADD3 R4, R15, 0x19, RZ ;  /* 0x000000190f047810 */ /* 0x000fe40007ffe0ff */
[----:B------:R-:W-:Y:S02]  /*6dd0*/  ISETP.GE.AND P2, PT, R172, UR7, PT ;  /* 0x00000007ac007c0c */ /* 0x000fe4000bf46270 */
[----:B------:R-:W-:Y:S02]  /*6de0*/  FSEL R30, R30, -INF , !P3 ;  /* 0xff8000001e1e7808 */ /* 0x000fe40005800000 */
[----:B------:R-:W-:-:S02]  /*6df0*/  FMNMX R27, R26, R27, !PT ;  /* 0x0000001b1a1b7209 */ /* 0x000fc40007800000 */
[----:B------:R-:W-:Y:S02]  /*6e00*/  FSEL R28, R28, -INF , !P3 ;  /* 0xff8000001c1c7808 */ /* 0x000fe40005800000 */
[----:B------:R-:W-:Y:S02]  /*6e10*/  ISETP.GE.AND P3, PT, R4, UR7, PT ;  /* 0x0000000704007c0c */ /* 0x000fe4000bf66270 */
[----:B------:R-:W-:Y:S02]  /*6e20*/  FSEL R31, R31, -INF , !P2 ;  /* 0xff8000001f1f7808 */ /* 0x000fe40005000000 */
[----:B------:R-:W-:Y:S02]  /*6e30*/  FMNMX R4, R30, R27, !PT ;  /* 0x0000001b1e047209 */ /* 0x000fe40007800000 */
[----:B------:R-:W-:Y:S02]  /*6e40*/  IADD3 R20, R15, 0x18, RZ ;  /* 0x000000180f147810 */ /* 0x000fe40007ffe0ff */
[----:B------:R-:W-:-:S02]  /*6e50*/  FSEL R25, R25, -INF , !P6 ;  /* 0xff80000019197808 */ /* 0x000fc40007000000 */
[----:B------:R-:W-:Y:S02]  /*6e60*/  FSEL R34, R34, -INF , !P4 ;  /* 0xff80000022227808 */ /* 0x000fe40006000000 */
[----:B------:R-:W-:Y:S02]  /*6e70*/  FMNMX R27, R31, R4, !PT ;  /* 0x000000041f1b7209 */ /* 0x000fe40007800000 */
[----:B------:R-:W-:Y:S02]  /*6e80*/  ISETP.GE.AND P6, PT, R20, UR7, PT ;  /* 0x0000000714007c0c */ /* 0x000fe4000bfc6270 */
[----:B------:R-:W-:Y:S02]  /*6e90*/  IADD3 R20, R15, 0x20, RZ ;  /* 0x000000200f147810 */ /* 0x000fe40007ffe0ff */
[----:B------:R-:W-:Y:S02]  /*6ea0*/  FSEL R35, R35, -INF , !P5 ;  /* 0xff80000023237808 */ /* 0x000fe40006800000 */
[----:B------:R-:W-:-:S02]  /*6eb0*/  FMNMX R4, R34, R27, !PT ;  /* 0x0000001b22047209 */ /* 0x000fc40007800000 */
[----:B------:R-:W-:Y:S02]  /*6ec0*/  FSEL R29, R29, -INF , !P2 ;  /* 0xff8000001d1d7808 */ /* 0x000fe40005000000 */
[----:B------:R-:W-:Y:S02]  /*6ed0*/  ISETP.GE.AND P2, PT, R20, UR7, PT ;  /* 0x0000000714007c0c */ /* 0x000fe4000bf46270 */
[----:B------:R-:W-:Y:S02]  /*6ee0*/  IADD3 R20, R15, 0x21, RZ ;  /* 0x000000210f147810 */ /* 0x000fe40007ffe0ff */
[----:B------:R-:W-:Y:S02]  /*6ef0*/  FSEL R38, R38, -INF , !P6 ;  /* 0xff80000026267808 */ /* 0x000fe40007000000 */
[----:B------:R-:W-:Y:S02]  /*6f00*/  FMNMX R27, R35, R4, !PT ;  /* 0x00000004231b7209 */ /* 0x000fe40007800000 */
[----:B------:R-:W-:-:S02]  /*6f10*/  IADD3 R173, R15, 0x28, RZ ;  /* 0x000000280fad7810 */ /* 0x000fc40007ffe0ff */
[----:B------:R-:W-:Y:S02]  /*6f20*/  FSEL R172, R33, -INF , !P5 ;  /* 0xff80000021ac7808 */ /* 0x000fe40006800000 */
[----:B------:R-:W-:Y:S02]  /*6f30*/  ISETP.GE.AND P5, PT, R20, UR7, PT ;  /* 0x0000000714007c0c */ /* 0x000fe4000bfa6270 */
[----:B------:R-:W-:Y:S02]  /*6f40*/  IADD3 R4, R15, 0x29, RZ ;  /* 0x000000290f047810 */ /* 0x000fe40007ffe0ff */
[----:B------:R-:W-:Y:S02]  /*6f50*/  FSEL R32, R32, -INF , !P4 ;  /* 0xff80000020207808 */ /* 0x000fe40006000000 */
[----:B------:R-:W-:Y:S02]  /*6f60*/  FSEL R20, R39, -INF , !P3 ;  /* 0xff80000027147808 */ /* 0x000fe40005800000 */
[----:B------:R-:W-:-:S02]  /*6f70*/  FMNMX R27, R38, R27, !PT ;  /* 0x0000001b261b7209 */ /* 0x000fc40007800000 */
[----:B------:R-:W-:Y:S02]  /*6f80*/  ISETP.GE.AND P4, PT, R173, UR7, PT ;  /* 0x00000007ad007c0c */ /* 0x000fe4000bf86270 */
[----:B------:R-:W-:Y:S02]  /*6f90*/  FSEL R173, R36, -INF , !P6 ;  /* 0xff80000024ad7808 */ /* 0x000fe40007000000 */
[----:B------:R-:W-:Y:S02]  /*6fa0*/  ISETP.GE.AND P6, PT, R4, UR7, PT ;  /* 0x0000000704007c0c */ /* 0x000fe4000bfc6270 */
[----:B------:R-:W-:Y:S02]  /*6fb0*/  FSEL R33, R42, -INF , !P2 ;  /* 0xff8000002a217808 */ /* 0x000fe40005000000 */
[----:B------:R-:W-:Y:S02]  /*6fc0*/  FMNMX R4, R20, R27, !PT ;  /* 0x0000001b14047209 */ /* 0x000fe40007800000 */
[----:B------:R-:W-:-:S02]  /*6fd0*/  FSEL R36, R43, -INF , !P5 ;  /* 0xff8000002b247808 */ /* 0x000fc40006800000 */
[----:B------:R-:W-:Y:S02]  /*6fe0*/  FMNMX R27, R33, R4, !PT ;  /* 0x00000004211b7209 */ /* 0x000fe40007800000 */
[----:B------:R-:W-:Y:S02]  /*6ff0*/  IADD3 R39, R15, 0x30, RZ ;  /* 0x000000300f277810 */ /* 0x000fe40007ffe0ff */
[----:B------:R-:W-:Y:S02]  /*7000*/  FSEL R42, R37, -INF , !P3 ;  /* 0xff800000252a7808 */ /* 0x000fe40005800000 */
[----:B------:R-:W-:Y:S02]  /*7010*/  FSEL R37, R46, -INF , !P4 ;  /* 0xff8000002e257808 */ /* 0x000fe40006000000 */
[----:B------:R-:W-:Y:S02]  /*7020*/  FMNMX R4, R36, R27, !PT ;  /* 0x0000001b24047209 */ /* 0x000fe40007800000 */
[----:B------:R-:W-:-:S02]  /*7030*/  ISETP.GE.AND P3, PT, R39, UR7, PT ;  /* 0x0000000727007c0c */ /* 0x000fc4000bf66270 */
[----:B------:R-:W-:Y:S02]  /*7040*/  FSEL R43, R40, -INF , !P2 ;  /* 0xff800000282b7808 */ /* 0x000fe40005000000 */
[----:B------:R-:W-:Y:S02]  /*7050*/  IADD3 R39, R15, 0x31, RZ ;  /* 0x000000310f277810 */ /* 0x000fe40007ffe0ff */
[----:B------:R-:W-:Y:S02]  /*7060*/  FSEL R40, R47, -INF , !P6 ;  /* 0xff8000002f287808 */ /* 0x000fe40007000000 */
[----:B------:R-:W-:Y:S02]  /*7070*/  FMNMX R27, R37, R4, !PT ;  /* 0x00000004251b7209 */ /* 0x000fe40007800000 */
[----:B------:R-:W-:Y:S02]  /*7080*/  IADD3 R4, R15, 0x38, RZ ;  /* 0x000000380f047810 */ /* 0x000fe40007ffe0ff */
[----:B------:R-:W-:-:S02]  /*7090*/  ISETP.GE.AND P2, PT, R39, UR7, PT ;  /* 0x0000000727007c0c */ /* 0x000fc4000bf46270 */
[----:B------:R-:W-:Y:S02]  /*70a0*/  FSEL R50, R50, -INF , !P3 ;  /* 0xff80000032327808 */ /* 0x000fe40005800000 */
[----:B------:R-:W-:Y:S02]  /*70b0*/  FMNMX R27, R40, R27, !PT ;  /* 0x0000001b281b7209 */ /* 0x000fe40007800000 */
[----:B------:R-:W-:Y:S02]  /*70c0*/  FSEL R46, R41, -INF , !P5 ;  /* 0xff800000292e7808 */ /* 0x000fe40006800000 */
[----:B------:R-:W-:Y:S02]  /*70d0*/  ISETP.GE.AND P5, PT, R4, UR7, PT ;  /* 0x0000000704007c0c */ /* 0x000fe4000bfa6270 */
[----:B------:R-:W-:Y:S02]  /*70e0*/  IADD3 R4, R15, 0x39, RZ ;  /* 0x000000390f047810 */ /* 0x000fe40007ffe0ff */
[----:B------:R-:W-:-:S02]  /*70f0*/  FSEL R174, R51, -INF , !P2 ;  /* 0xff80000033ae7808 */ /* 0x000fc40005000000 */
[----:B------:R-:W-:Y:S02]  /*7100*/  FMNMX R27, R50, R27, !PT ;  /* 0x0000001b321b7209 */ /* 0x000fe40007800000 */
[----:B------:R-:W-:Y:S02]  /*7110*/  FSEL R44, R44, -INF , !P4 ;  /* 0xff8000002c2c7808 */ /* 0x000fe40006000000 */
[----:B------:R-:W-:Y:S02]  /*7120*/  ISETP.GE.AND P4, PT, R4, UR7, PT ;  /* 0x0000000704007c0c */ /* 0x000fe4000bf86270 */
[----:B------:R-:W-:Y:S02]  /*7130*/  FSEL R176, R54, -INF , !P5 ;  /* 0xff80000036b07808 */ /* 0x000fe40006800000 */
[----:B------:R-:W-:Y:S02]  /*7140*/  FMNMX R27, R174, R27, !PT ;  /* 0x0000001bae1b7209 */ /* 0x000fe40007800000 */
[----:B------:R-:W-:-:S02]  /*7150*/  FSEL R55, R55, -INF , !P4 ;  /* 0xff80000037377808 */ /* 0x000fc40006000000 */
[----:B------:R-:W-:Y:S02]  /*7160*/  FMNMX R4, R176, R27, !PT ;  /* 0x0000001bb0047209 */ /* 0x000fe40007800000 */
[----:B------:R-:W-:Y:S02]  /*7170*/  FMNMX R54, R24, R171, !PT ;  /* 0x000000ab18367209 */ /* 0x000fe40007800000 */
[----:B------:R-:W-:Y:S02]  /*7180*/  FMNMX R41, R55, R4, !PT ;  /* 0x0000000437297209 */ /* 0x000fe40007800000 */
[----:B------:R-:W-:Y:S02]  /*7190*/  FMNMX R39, R25, R54, !PT ;  /* 0x0000003619277209 */ /* 0x000fe40007800000 */
[----:B------:R-:W-:Y:S01]  /*71a0*/  P2R R177, PR, RZ, 0x2 ;  /* 0x00000002ffb17803 */ /* 0x000fe20000000000 */
[----:B------:R-:W1:Y:S01]  /*71b0*/  SHFL.BFLY PT, R4, R41, 0x1, 0x1f ;  /* 0x0c201f0029047f89 */ /* 0x000e6200000e0000 */
[----:B------:R-:W-:-:S02]  /*71c0*/  FMNMX R54, R28, R39, !PT ;  /* 0x000000271c367209 */ /* 0x000fc40007800000 */
[----:B------:R-:W-:Y:S02]  /*71d0*/  FSEL R45, R45, -INF , !P6 ;  /* 0xff8000002d2d7808 */ /* 0x000fe40007000000 */
[----:B------:R-:W-:Y:S02]  /*71e0*/  FMNMX R39, R29, R54, !PT ;  /* 0x000000361d277209 */ /* 0x000fe40007800000 */
[----:B------:R-:W-:Y:S02]  /*71f0*/  FSEL R51, R49, -INF , !P2 ;  /* 0xff80000031337808 */ /* 0x000fe40005000000 */
[----:B------:R-:W-:Y:S02]  /*7200*/  FMNMX R39, R32, R39, !PT ;  /* 0x0000002720277209 */ /* 0x000fe40007800000 */
[----:B------:R-:W-:Y:S02]  /*7210*/  FSEL R52, R52, -INF , !P5 ;  /* 0xff80000034347808 */ /* 0x000fe40006800000 */
[----:B------:R-:W-:-:S04]  /*7220*/  FMNMX R54, R172, R39, !PT ;  /* 0x00000027ac367209 */ /* 0x000fc80007800000 */
[----:B------:R-:W-:-:S04]  /*7230*/  FMNMX R39, R173, R54, !PT ;  /* 0x00000036ad277209 */ /* 0x000fc80007800000 */
[----:B------:R-:W-:Y:S02]  /*7240*/  FMNMX R54, R42, R39, !PT ;  /* 0x000000272a367209 */ /* 0x000fe40007800000 */
[----:B-1----:R-:W-:Y:S02]  /*7250*/  FMNMX R47, R41, R4, !PT ;  /* 0x00000004292f7209 */ /* 0x002fe40007800000 */
[----:B------:R-:W-:Y:S02]  /*7260*/  FMNMX R39, R43, R54, !PT ;  /* 0x000000362b277209 */ /* 0x000fe40007800000 */
[----:B------:R-:W-:Y:S01]  /*7270*/  FSEL R54, R53, -INF , !P4 ;  /* 0xff80000035367808 */ /* 0x000fe20006000000 */
[----:B------:R-:W1:Y:S01]  /*7280*/  SHFL.BFLY PT, R4, R47, 0x2, 0x1f ;  /* 0x0c401f002f047f89 */ /* 0x000e6200000e0000 */
[----:B------:R-:W-:Y:S02]  /*7290*/  FMNMX R39, R46, R39, !PT ;  /* 0x000000272e277209 */ /* 0x000fe40007800000 */
[----:B-1----:R-:W-:-:S02]  /*72a0*/  FMNMX R4, R47, R4, !PT ;  /* 0x000000042f047209 */ /* 0x002fc40007800000 */
[----:B------:R-:W-:Y:S02]  /*72b0*/  FSEL R47, R48, -INF , !P3 ;  /* 0xff800000302f7808 */ /* 0x000fe40005800000 */
[----:B------:R-:W-:-:S04]  /*72c0*/  FSETP.NEU.AND P1, PT, R4, -INF , PT ;  /* 0xff8000000400780b */ /* 0x000fc80003f2d000 */
[----:B------:R-:W-:Y:S02]  /*72d0*/  FSEL R27, R4, RZ, P1 ;  /* 0x000000ff041b7208 */ /* 0x000fe40000800000 */
[----:B------:R-:W-:-:S03]  /*72e0*/  ISETP.NE.AND P1, PT, R177, RZ, PT ;  /* 0x000000ffb100720c */ /* 0x000fc60003f25270 */
[C---:B------:R-:W-:Y:S01]  /*72f0*/  FMUL R177, R27.reuse, UR5 ;  /* 0x000000051bb17c20 */ /* 0x040fe20008400000 */
[----:B------:R-:W-:-:S03]  /*7300*/  FADD R27, -R27, R170 ;  /* 0x000000aa1b1b7221 */ /* 0x000fc60000000100 */
        /* <DEDUP_REMOVED lines=18> */
[----:B------:R-:W-:Y:S01]  /*7430*/  @!P6 FMUL R175, R175, 0.5 ;  /* 0x3f000000afafe820 */ /* 0x000fe20000400000 */
[----:B------:R-:W-:Y:S01]  /*7440*/  FSETP.GEU.AND P2, PT, R48, -126, PT ;  /* 0xc2fc00003000780b */ /* 0x000fe20003f4e000 */
[----:B------:R-:W-:Y:S01]  /*7450*/  @!P3 FMUL R41, R41, 0.5 ;  /* 0x3f0000002929b820 */ /* 0x000fe20000400000 */
[----:B------:R-:W-:Y:S01]  /*7460*/  FMNMX R39, R52, R39, !PT ;  /* 0x0000002734277209 */ /* 0x000fe20007800000 */
[----:B------:R1:W2:Y:S01]  /*7470*/  MUFU.EX2 R26, R175 ;  /* 0x000000af001a7308 */ /* 0x0002a20000000800 */
[----:B------:R-:W-:Y:S01]  /*7480*/  FFMA R176, R176, UR5, -R177 ;  /* 0x00000005b0b07c23 */ /* 0x000fe200080008b1 */
[----:B------:R-:W-:Y:S01]  /*7490*/  @!P5 FMUL R49, R49, 0.5 ;  /* 0x3f0000003131d820 */ /* 0x000fe20000400000 */
[----:B------:R-:W-:Y:S01]  /*74a0*/  FMNMX R34, R54, R39, !PT ;  /* 0x0000002736227209 */ /* 0x000fe20007800000 */
[----:B------:R-:W-:-:S02]  /*74b0*/  FMUL R27, R27, UR5 ;  /* 0x000000051b1b7c20 */ /* 0x000fc40008400000 */
[----:B------:R-:W-:Y:S02]  /*74c0*/  @!P4 FMUL R53, R53, 0.5 ;  /* 0x3f0000003535c820 */ /* 0x000fe40000400000 */
[----:B------:R-:W3:Y:S01]  /*74d0*/  MUFU.EX2 R31, R41 ;  /* 0x00000029001f7308 */ /* 0x000ee20000000800 */
[----:B-1----:R-:W-:Y:S01]  /*74e0*/  FFMA R175, R35, UR5, -R177 ;  /* 0x0000000523af7c23 */ /* 0x002fe200080008b1 */
[----:B------:R-:W-:Y:S01]  /*74f0*/  @!P2 FMUL R48, R48, 0.5 ;  /* 0x3f0000003030a820 */ /* 0x000fe20000400000 */
[----:B------:R-:W1:Y:S05]  /*7500*/  SHFL.BFLY PT, R35, R34, 0x1, 0x1f ;  /* 0x0c201f0022237f89 */ /* 0x000e6a00000e0000 */
[----:B------:R-:W4:Y:S01]  /*7510*/  MUFU.EX2 R39, R49 ;  /* 0x0000003100277308 */ /* 0x000f220000000800 */
[----:B--2---:R-:W-:Y:S01]  /*7520*/  @!P6 FMUL R26, R26, R26 ;  /* 0x0000001a1a1ae220 */ /* 0x004fe20000400000 */
[----:B------:R-:W-:-:S06]  /*7530*/  FSETP.GEU.AND P6, PT, R175, -126, PT ;  /* 0xc2fc0000af00780b */ /* 0x000fcc0003fce000 */
[----:B------:R2:W5:Y:S01]  /*7540*/  MUFU.EX2 R41, R53 ;  /* 0x0000003500297308 */ /* 0x0005620000000800 */
[----:B---3--:R-:W-:Y:S01]  /*7550*/  @!P3 FMUL R31, R31, R31 ;  /* 0x0000001f1f1fb220 */ /* 0x008fe20000400000 */
[----:B------:R-:W-:-:S05]  /*7560*/  FSETP.GEU.AND P3, PT, R38, -126, PT ;  /* 0xc2fc00002600780b */ /* 0x000fca0003f6e000 */
[----:B------:R-:W-:Y:S01]  /*7570*/  @!P6 FMUL R175, R175, 0.5 ;  /* 0x3f000000afafe820 */ /* 0x000fe20000400000 */
[----:B------:R-:W3:Y:S01]  /*7580*/  MUFU.EX2 R30, R48 ;  /* 0x00000030001e7308 */ /* 0x000ee20000000800 */
[----:B----4-:R-:W-:Y:S01]  /*7590*/  @!P5 FMUL R39, R39, R39 ;  /* 0x000000272727d220 */ /* 0x010fe20000400000 */
[----:B------:R-:W-:Y:S01]  /*75a0*/  FSETP.GEU.AND P5, PT, R179, -126, PT ;  /* 0xc2fc0000b300780b */ /* 0x000fe20003fae000 */
[--C-:B--2---:R-:W-:Y:S01]  /*75b0*/  FFMA R53, R55, UR5, -R177.reuse ;  /* 0x0000000537357c23 */ /* 0x104fe200080008b1 */
[----:B-1----:R-:W-:Y:S01]  /*75c0*/  FMNMX R20, R34, R35, !PT ;  /* 0x0000002322147209 */ /* 0x002fe20007800000 */
[----:B------:R-:W-:Y:S02]  /*75d0*/  FFMA R35, R37, UR5, -R177 ;  /* 0x0000000525237c23 */ /* 0x000fe400080008b1 */
[----:B------:R-:W-:Y:S01]  /*75e0*/  @!P3 FMUL R38, R38, 0.5 ;  /* 0x3f0000002626b820 */ /* 0x000fe20000400000 */
[----:B------:R-:W1:Y:S01]  /*75f0*/  MUFU.EX2 R48, R175 ;  /* 0x000000af00307308 */ /* 0x000e620000000800 */
[----:B-----5:R-:W-:Y:S01]  /*7600*/  @!P4 FMUL R41, R41, R41 ;  /* 0x000000292929c220 */ /* 0x020fe20000400000 */
[----:B------:R-:W-:Y:S01]  /*7610*/  FSETP.GEU.AND P4, PT, R36, -126, PT ;  /* 0xc2fc00002400780b */ /* 0x000fe20003f8e000 */
[----:B------:R-:W2:Y:S04]  /*7620*/  SHFL.BFLY PT, R49, R20, 0x2, 0x1f ;  /* 0x0c401f0014317f89 */ /* 0x000ea800000e0000 */
[----:B------:R-:W-:Y:S01]  /*7630*/  @!P5 FMUL R179, R179, 0.5 ;  /* 0x3f000000b3b3d820 */ /* 0x000fe20000400000 */
[----:B------:R4:W5:Y:S01]  /*7640*/  MUFU.EX2 R33, R38 ;  /* 0x0000002600217308 */ /* 0x0009620000000800 */
[----:B---3--:R-:W-:Y:S01]  /*7650*/  @!P2 FMUL R30, R30, R30 ;  /* 0x0000001e1e1ea220 */ /* 0x008fe20000400000 */
[----:B------:R-:W-:-:S05]  /*7660*/  FSETP.GEU.AND P2, PT, R178, -126, PT ;  /* 0xc2fc0000b200780b */ /* 0x000fca0003f4e000 */
[----:B------:R-:W-:Y:S01]  /*7670*/  @!P4 FMUL R36, R36, 0.5 ;  /* 0x3f0000002424c820 */ /* 0x000fe20000400000 */
[----:B------:R-:W3:Y:S01]  /*7680*/  MUFU.EX2 R37, R179 ;  /* 0x000000b300257308 */ /* 0x000ee20000000800 */
[----:B-1----:R-:W-:Y:S01]  /*7690*/  @!P6 FMUL R48, R48, R48 ;  /* 0x000000303030e220 */ /* 0x002fe20000400000 */
[----:B------:R-:W-:Y:S01]  /*76a0*/  FSETP.GEU.AND P6, PT, R35, -126, PT ;  /* 0xc2fc00002300780b */ /* 0x000fe20003fce000 */
[----:B----4-:R-:W-:-:S04]  /*76b0*/  FFMA R38, R50, UR5, -R177 ;  /* 0x0000000532267c23 */ /* 0x010fc800080008b1 */
[----:B------:R-:W-:Y:S01]  /*76c0*/  @!P2 FMUL R178, R178, 0.5 ;  /* 0x3f000000b2b2a820 */ /* 0x000fe20000400000 */
[----:B------:R-:W1:Y:S01]  /*76d0*/  MUFU.EX2 R36, R36 ;  /* 0x0000002400247308 */ /* 0x000e620000000800 */
[----:B-----5:R-:W-:Y:S01]  /*76e0*/  @!P3 FMUL R33, R33, R33 ;  /* 0x000000212121b220 */ /* 0x020fe20000400000 */
[----:B------:R-:W-:Y:S02]  /*76f0*/  FSETP.GEU.AND P3, PT, R40, -126, PT ;  /* 0xc2fc00002800780b */ /* 0x000fe40003f6e000 */
[----:B--2---:R-:W-:-:S03]  /*7700*/  FMNMX R20, R20, R49, !PT ;  /* 0x0000003114147209 */ /* 0x004fc60007800000 */
[----:B------:R-:W-:Y:S01]  /*7710*/  @!P6 FMUL R35, R35, 0.5 ;  /* 0x3f0000002323e820 */ /* 0x000fe20000400000 */
[----:B------:R2:W4:Y:S01]  /*7720*/  MUFU.EX2 R34, R178 ;  /* 0x000000b200227308 */ /* 0x0005220000000800 */
[----:B---3--:R-:W-:-:S06]  /*7730*/  @!P5 FMUL R37, R37, R37 ;  /* 0x000000252525d220 */ /* 0x008fcc0000400000 */
[----:B------:R-:W-:Y:S01]  /*7740*/  @!P3 FMUL R40, R40, 0.5 ;  /* 0x3f0000002828b820 */ /* 0x000fe20000400000 */
[----:B------:R-:W3:Y:S01]  /*7750*/  MUFU.EX2 R35, R35 ;  /* 0x0000002300237308 */ /* 0x000ee20000000800 */
[----:B--2---:R-:W-:Y:S01]  /*7760*/  FFMA R178, R174, UR5, -R177 ;  /* 0x00000005aeb27c23 */ /* 0x004fe200080008b1 */
[----:B-1----:R-:W-:Y:S01]  /*7770*/  @!P4 FMUL R36, R36, R36 ;  /* 0x000000242424c220 */ /* 0x002fe20000400000 */
[----:B------:R-:W-:-:S03]  /*7780*/  FSETP.NEU.AND P4, PT, R20, -INF , PT ;  /* 0xff8000001400780b */ /* 0x000fc60003f8d000 */
[----:B------:R-:W-:Y:S02]  /*7790*/  FSETP.GEU.AND P5, PT, R178, -126, PT ;  /* 0xc2fc0000b200780b */ /* 0x000fe40003fae000 */
[----:B------:R-:W1:Y:S01]  /*77a0*/  MUFU.EX2 R50, R40 ;  /* 0x0000002800327308 */ /* 0x000e620000000800 */
[----:B----4-:R-:W-:Y:S01]  /*77b0*/  @!P2 FMUL R34, R34, R34 ;  /* 0x000000222222a220 */ /* 0x010fe20000400000 */
[----:B------:R-:W-:Y:S02]  /*77c0*/  FSEL R174, R20, RZ, P4 ;  /* 0x000000ff14ae7208 */ /* 0x000fe40002000000 */
[----:B------:R-:W-:Y:S02]  /*77d0*/  FSETP.GEU.AND P2, PT, R38, -126, PT ;  /* 0xc2fc00002600780b */ /* 0x000fe40003f4e000 */
[----:B------:R-:W-:Y:S01]  /*77e0*/  FSETP.GEU.AND P4, PT, R176, -126, PT ;  /* 0xc2fc0000b000780b */ /* 0x000fe20003f8e000 */
[C---:B------:R-:W-:Y:S01]  /*77f0*/  FMUL R175, R174.reuse, UR5 ;  /* 0x00000005aeaf7c20 */ /* 0x040fe20008400000 */
[----:B------:R-:W-:Y:S01]  /*7800*/  FADD R174, -R174, R171 ;  /* 0x000000abaeae7221 */ /* 0x000fe20000000100 */
[----:B---3--:R-:W-:Y:S01]  /*7810*/  @!P6 FMUL R35, R35, R35 ;  /* 0x000000232323e220 */ /* 0x008fe20000400000 */
[----:B------:R-:W-:Y:S01]  /*7820*/  FSETP.GEU.AND P6, PT, R53, -126, PT ;  /* 0xc2fc00003500780b */ /* 0x000fe20003fce000 */
[----:B------:R-:W-:Y:S01]  /*7830*/  @!P5 FMUL R178, R178, 0.5 ;  /* 0x3f000000b2b2d820 */ /* 0x000fe20000400000 */
[--C-:B------:R-:W-:Y:S01]  /*7840*/  FFMA R24, R24, UR5, -R175.reuse ;  /* 0x0000000518187c23 */ /* 0x100fe200080008af */
[--C-:B------:R-:W-:Y:S01]  /*7850*/  FFMA R28, R28, UR5, -R175.reuse ;  /* 0x000000051c1c7c23 */ /* 0x100fe200080008af */
[--C-:B------:R-:W-:Y:S01]  /*7860*/  FFMA R25, R25, UR5, -R175.reuse ;  /* 0x0000000519197c23 */ /* 0x100fe200080008af */
[----:B------:R-:W2:Y:S01]  /*7870*/  MUFU.EX2 R49, R178 ;  /* 0x000000b200317308 */ /* 0x000ea20000000800 */
[--C-:B------:R-:W-:Y:S01]  /*7880*/  FFMA R32, R32, UR5, -R175.reuse ;  /* 0x0000000520207c23 */ /* 0x100fe200080008af */
[----:B-1----:R-:W-:Y:S01]  /*7890*/  @!P3 FMUL R50, R50, R50 ;  /* 0x000000323232b220 */ /* 0x002fe20000400000 */
[----:B------:R-:W-:Y:S01]  /*78a0*/  @!P2 FMUL R38, R38, 0.5 ;  /* 0x3f0000002626a820 */ /* 0x000fe20000400000 */
[----:B------:R-:W-:Y:S01]  /*78b0*/  FSETP.GEU.AND P3, PT, R24, -126, PT ;  /* 0xc2fc00001800780b */ /* 0x000fe20003f6e000 */
[----:B------:R-:W-:Y:S01]  /*78c0*/  @!P4 FMUL R176, R176, 0.5 ;  /* 0x3f000000b0b0c820 */ /* 0x000fe20000400000 */
[--C-:B------:R-:W-:Y:S01]  /*78d0*/  FFMA R172, R172, UR5, -R175.reuse ;  /* 0x00000005acac7c23 */ /* 0x100fe200080008af */
[--C-:B------:R-:W-:Y:S01]  /*78e0*/  FFMA R29, R29, UR5, -R175.reuse ;  /* 0x000000051d1d7c23 */ /* 0x100fe200080008af */
[----:B------:R-:W-:Y:S01]  /*78f0*/  @!P6 FMUL R53, R53, 0.5 ;  /* 0x3f0000003535e820 */ /* 0x000fe20000400000 */
[----:B------:R-:W1:Y:S01]  /*7900*/  MUFU.EX2 R38, R38 ;  /* 0x0000002600267308 */ /* 0x000e620000000800 */
[--C-:B------:R-:W-:Y:S01]  /*7910*/  FFMA R46, R46, UR5, -R175.reuse ;  /* 0x000000052e2e7c23 */ /* 0x100fe200080008af */
[--C-:B------:R-:W-:Y:S01]  /*7920*/  FFMA R44, R44, UR5, -R175.reuse ;  /* 0x000000052c2c7c23 */ /* 0x100fe200080008af */
[--C-:B------:R-:W-:Y:S01]  /*7930*/  FFMA R47, R47, UR5, -R175.reuse ;  /* 0x000000052f2f7c23 */ /* 0x100fe200080008af */
[--C-:B------:R-:W-:Y:S01]  /*7940*/  FFMA R54, R54, UR5, -R175.reuse ;  /* 0x0000000536367c23 */ /* 0x100fe200080008af */
[--C-:B------:R-:W-:Y:S01]  /*7950*/  FFMA R51, R51, UR5, -R175.reuse ;  /* 0x0000000533337c23 */ /* 0x100fe200080008af */
[----:B------:R-:W-:Y:S01]  /*7960*/  FFMA R52, R52, UR5, -R175 ;  /* 0x0000000534347c23 */ /* 0x000fe200080008af */
[----:B------:R-:W-:Y:S01]  /*7970*/  FMUL R174, R174, UR5 ;  /* 0x00000005aeae7c20 */ /* 0x000fe20008400000 */
[----:B------:R-:W-:Y:S01]  /*7980*/  @!P3 FMUL R24, R24, 0.5 ;  /* 0x3f0000001818b820 */ /* 0x000fe20000400000 */
[----:B--2---:R-:W-:Y:S01]  /*7990*/  @!P5 FMUL R49, R49, R49 ;  /* 0x000000313131d220 */ /* 0x004fe20000400000 */
[----:B------:R-:W-:Y:S01]  /*79a0*/  FSETP.GEU.AND P5, PT, R28, -126, PT ;  /* 0xc2fc00001c00780b */ /* 0x000fe20003fae000 */
[----:B------:R-:W2:Y:S01]  /*79b0*/  MUFU.EX2 R53, R53 ;  /* 0x0000003500357308 */ /* 0x000ea20000000800 */
[----:B-1----:R-:W-:Y:S01]  /*79c0*/  @!P2 FMUL R38, R38, R38 ;  /* 0x000000262626a220 */ /* 0x002fe20000400000 */
[----:B------:R-:W-:-:S06]  /*79d0*/  FSETP.GEU.AND P2, PT, R25, -126, PT ;  /* 0xc2fc00001900780b */ /* 0x000fcc0003f4e000 */
[----:B------:R-:W1:Y:S01]  /*79e0*/  MUFU.EX2 R24, R24 ;  /* 0x0000001800187308 */ /* 0x000e620000000800 */
[----:B------:R-:W-:-:S03]  /*79f0*/  FADD R170, R41, R38 ;  /* 0x0000002629aa7221 */ /* 0x000fc60000000000 */
[----:B------:R-:W-:-:S04]  /*7a00*/  @!P5 FMUL R28, R28, 0.5 ;  /* 0x3f0000001c1cd820 */ /* 0x000fc80000400000 */
[----:B------:R3:W4:Y:S01]  /*7a10*/  MUFU.EX2 R40, R176 ;  /* 0x000000b000287308 */ /* 0x0007220000000800 */
[----:B--2---:R-:W-:Y:S01]  /*7a20*/  @!P6 FMUL R53, R53, R53 ;  /* 0x000000353535e220 */ /* 0x004fe20000400000 */
[----:B------:R-:W-:Y:S01]  /*7a30*/  FSETP.GEU.AND P6, PT, R32, -126, PT ;  /* 0xc2fc00002000780b */ /* 0x000fe20003fce000 */
[----:B------:R-:W-:-:S05]  /*7a40*/  @!P2 FMUL R25, R25, 0.5 ;  /* 0x3f0000001919a820 */ /* 0x000fca0000400000 */
[----:B------:R-:W2:Y:S01]  /*7a50*/  MUFU.EX2 R28, R28 ;  /* 0x0000001c001c7308 */ /* 0x000ea20000000800 */
[----:B-1----:R-:W-:Y:S01]  /*7a60*/  @!P3 FMUL R24, R24, R24 ;  /* 0x000000181818b220 */ /* 0x002fe20000400000 */
[----:B------:R-:W-:Y:S01]  /*7a70*/  FSETP.GEU.AND P3, PT, R172, -126, PT ;  /* 0xc2fc0000ac00780b */ /* 0x000fe20003f6e000 */
[----:B---3--:R-:W-:-:S04]  /*7a80*/  FFMA R176, R42, UR5, -R175 ;  /* 0x000000052ab07c23 */ /* 0x008fc800080008af */
[----:B------:R-:W-:Y:S01]  /*7a90*/  @!P6 FMUL R32, R32, 0.5 ;  /* 0x3f0000002020e820 */ /* 0x000fe20000400000 */
[----:B------:R1:W3:Y:S01]  /*7aa0*/  MUFU.EX2 R55, R25 ;  /* 0x0000001900377308 */ /* 0x0002e20000000800 */
[----:B----4-:R-:W-:Y:S01]  /*7ab0*/  @!P4 FMUL R40, R40, R40 ;  /* 0x000000282828c220 */ /* 0x010fe20000400000 */
[----:B------:R-:W-:-:S05]  /*7ac0*/  FSETP.GEU.AND P4, PT, R29, -126, PT ;  /* 0xc2fc00001d00780b */ /* 0x000fca0003f8e000 */
[----:B------:R-:W-:Y:S01]  /*7ad0*/  @!P3 FMUL R172, R172, 0.5 ;  /* 0x3f000000acacb820 */ /* 0x000fe20000400000 */
[----:B------:R-:W4:Y:S01]  /*7ae0*/  MUFU.EX2 R32, R32 ;  /* 0x0000002000207308 */ /* 0x000f220000000800 */
[----:B--2---:R-:W-:Y:S01]  /*7af0*/  @!P5 FMUL R28, R28, R28 ;  /* 0x0000001c1c1cd220 */ /* 0x004fe20000400000 */
[----:B------:R-:W-:Y:S01]  /*7b00*/  FSETP.GEU.AND P5, PT, R176, -126, PT ;  /* 0xc2fc0000b000780b */ /* 0x000fe20003fae000 */
[----:B-1----:R-:W-:-:S04]  /*7b10*/  FFMA R25, R173, UR5, -R175 ;  /* 0x00000005ad197c23 */ /* 0x002fc800080008af */
[----:B------:R-:W-:Y:S01]  /*7b20*/  @!P4 FMUL R29, R29, 0.5 ;  /* 0x3f0000001d1dc820 */ /* 0x000fe20000400000 */
[----:B------:R-:W1:Y:S01]  /*7b30*/  MUFU.EX2 R173, R172 ;  /* 0x000000ac00ad7308 */ /* 0x000e620000000800 */
[----:B---3--:R-:W-:Y:S01]  /*7b40*/  @!P2 FMUL R55, R55, R55 ;  /* 0x000000373737a220 */ /* 0x008fe20000400000 */
[----:B------:R-:W-:-:S05]  /*7b50*/  FSETP.GEU.AND P2, PT, R25, -126, PT ;  /* 0xc2fc00001900780b */ /* 0x000fca0003f4e000 */
[----:B------:R-:W-:Y:S01]  /*7b60*/  @!P5 FMUL R176, R176, 0.5 ;  /* 0x3f000000b0b0d820 */ /* 0x000fe20000400000 */
[----:B------:R2:W3:Y:S01]  /*7b70*/  MUFU.EX2 R177, R29 ;  /* 0x0000001d00b17308 */ /* 0x0004e20000000800 */
[----:B----4-:R-:W-:Y:S01]  /*7b80*/  @!P6 FMUL R32, R32, R32 ;  /* 0x000000202020e220 */ /* 0x010fe20000400000 */
[----:B------:R-:W-:-:S05]  /*7b90*/  FSETP.GEU.AND P6, PT, R46, -126, PT ;  /* 0xc2fc00002e00780b */ /* 0x000fca0003fce000 */
[----:B------:R-:W-:Y:S01]  /*7ba0*/  @!P2 FMUL R25, R25, 0.5 ;  /* 0x3f0000001919a820 */ /* 0x000fe20000400000 */
[----:B--2---:R-:W-:Y:S01]  /*7bb0*/  FFMA R29, R43, UR5, -R175 ;  /* 0x000000052b1d7c23 */ /* 0x004fe200080008af */
[----:B-1----:R-:W-:Y:S01]  /*7bc0*/  @!P3 FMUL R173, R173, R173 ;  /* 0x000000adadadb220 */ /* 0x002fe20000400000 */
[----:B------:R1:W2:Y:S01]  /*7bd0*/  MUFU.EX2 R43, R176 ;  /* 0x000000b0002b7308 */ /* 0x0002a20000000800 */
[----:B------:R-:W-:-:S04]  /*7be0*/  FSETP.GEU.AND P3, PT, R44, -126, PT ;  /* 0xc2fc00002c00780b */ /* 0x000fc80003f6e000 */
[----:B------:R-:W-:Y:S01]  /*7bf0*/  @!P6 FMUL R46, R46, 0.5 ;  /* 0x3f0000002e2ee820 */ /* 0x000fe20000400000 */
[----:B---3--:R-:W-:Y:S01]  /*7c00*/  @!P4 FMUL R177, R177, R177 ;  /* 0x000000b1b1b1c220 */ /* 0x008fe20000400000 */
[----:B------:R-:W-:Y:S01]  /*7c10*/  FSETP.GEU.AND P4, PT, R29, -126, PT ;  /* 0xc2fc00001d00780b */ /* 0x000fe20003f8e000 */
[----:B------:R3:W4:Y:S01]  /*7c20*/  MUFU.EX2 R42, R25 ;  /* 0x00000019002a7308 */ /* 0x0007220000000800 */
[----:B-1----:R-:W-:-:S05]  /*7c30*/  FADD R176, R34, R53 ;  /* 0x0000003522b07221 */ /* 0x002fca0000000000 */
[----:B------:R-:W-:Y:S02]  /*7c40*/  @!P3 FMUL R44, R44, 0.5 ;  /* 0x3f0000002c2cb820 */ /* 0x000fe40000400000 */
[----:B------:R-:W1:Y:S01]  /*7c50*/  MUFU.EX2 R46, R46 ;  /* 0x0000002e002e7308 */ /* 0x000e620000000800 */
[----:B--2---:R-:W-:Y:S01]  /*7c60*/  @!P5 FMUL R43, R43, R43 ;  /* 0x0000002b2b2bd220 */ /* 0x004fe20000400000 */
[----:B------:R-:W-:Y:S01]  /*7c70*/  FSETP.GEU.AND P5, PT, R47, -126, PT ;  /* 0xc2fc00002f00780b */ /* 0x000fe20003fae000 */
[----:B---3--:R-:W-:Y:S01]  /*7c80*/  FFMA R25, R45, UR5, -R175 ;  /* 0x000000052d197c23 */ /* 0x008fe200080008af */
[----:B------:R-:W-:-:S04]  /*7c90*/  @!P4 FMUL R29, R29, 0.5 ;  /* 0x3f0000001d1dc820 */ /* 0x000fc80000400000 */
[----:B------:R-:W2:Y:S01]  /*7ca0*/  MUFU.EX2 R45, R44 ;  /* 0x0000002c002d7308 */ /* 0x000ea20000000800 */
[----:B----4-:R-:W-:Y:S01]  /*7cb0*/  @!P2 FMUL R42, R42, R42 ;  /* 0x0000002a2a2aa220 */ /* 0x010fe20000400000 */
[----:B------:R-:W-:-:S05]  /*7cc0*/  FSETP.GEU.AND P2, PT, R25, -126, PT ;  /* 0xc2fc00001900780b */ /* 0x000fca0003f4e000 */
        /* <DEDUP_REMOVED lines=8> */
[----:B---3--:R-:W-:Y:S01]  /*7d50*/  FADD R29, R30, R35 ;  /* 0x000000231e1d7221 */ /* 0x008fe20000000000 */
[----:B------:R-:W-:-:S03]  /*7d60*/  F2FP.BF16.F32.PACK_AB R35, R50, R35 ;  /* 0x000000233223723e */ /* 0x000fc600000010ff */
[----:B------:R-:W-:Y:S01]  /*7d70*/  @!P6 FMUL R52, R52, 0.5 ;  /* 0x3f0000003434e820 */ /* 0x000fe20000400000 */
[----:B------:R2:W3:Y:S01]  /*7d80*/  MUFU.EX2 R172, R25 ;  /* 0x0000001900ac7308 */ /* 0x0004e20000000800 */
[----:B----4-:R-:W-:Y:S01]  /*7d90*/  @!P4 FMUL R179, R179, R179 ;  /* 0x000000b3b3b3c220 */ /* 0x010fe20000400000 */
[----:B------:R-:W-:-:S05]  /*7da0*/  FSETP.GEU.AND P4, PT, R51, -126, PT ;  /* 0xc2fc00003300780b */ /* 0x000fca0003f8e000 */
[----:B------:R-:W-:Y:S01]  /*7db0*/  @!P3 FMUL R54, R54, 0.5 ;  /* 0x3f0000003636b820 */ /* 0x000fe20000400000 */
[----:B------:R4:W5:Y:S01]  /*7dc0*/  MUFU.EX2 R175, R52 ;  /* 0x0000003400af7308 */ /* 0x0009620000000800 */
[----:B-1----:R-:W-:Y:S01]  /*7dd0*/  @!P5 FMUL R47, R47, R47 ;  /* 0x0000002f2f2fd220 */ /* 0x002fe20000400000 */
[----:B------:R-:W-:Y:S01]  /*7de0*/  FSETP.GEU.AND P5, PT, R174, -126, PT ;  /* 0xc2fc0000ae00780b */ /* 0x000fe20003fae000 */
[----:B--2---:R-:W-:-:S04]  /*7df0*/  FADD R25, R26, R37 ;  /* 0x000000251a197221 */ /* 0x004fc80000000000 */
[----:B------:R-:W-:Y:S01]  /*7e00*/  @!P4 FMUL R51, R51, 0.5 ;  /* 0x3f0000003333c820 */ /* 0x000fe20000400000 */
[----:B------:R-:W1:Y:S01]  /*7e10*/  MUFU.EX2 R54, R54 ;  /* 0x0000003600367308 */ /* 0x000e620000000800 */
[----:B---3--:R-:W-:Y:S01]  /*7e20*/  @!P2 FMUL R172, R172, R172 ;  /* 0x000000acacaca220 */ /* 0x008fe20000400000 */
[----:B------:R-:W-:Y:S01]  /*7e30*/  FSETP.GEU.AND P2, PT, R27, -126, PT ;  /* 0xc2fc00001b00780b */ /* 0x000fe20003f4e000 */
[----:B------:R-:W-:Y:S01]  /*7e40*/  FADD R180, R25, R170 ;  /* 0x000000aa19b47221 */ /* 0x000fe20000000000 */
[----:B------:R-:W-:Y:S01]  /*7e50*/  FADD R170, R33, R40 ;  /* 0x0000002821aa7221 */ /* 0x000fe20000000000 */
[----:B------:R-:W-:Y:S01]  /*7e60*/  FADD R25, R31, R36 ;  /* 0x000000241f197221 */ /* 0x000fe20000000000 */
[----:B----4-:R-:W-:Y:S01]  /*7e70*/  FADD R52, R48, R49 ;  /* 0x0000003130347221 */ /* 0x010fe20000000000 */
[----:B------:R-:W-:Y:S01]  /*7e80*/  @!P5 FMUL R174, R174, 0.5 ;  /* 0x3f000000aeaed820 */ /* 0x000fe20000400000 */
[----:B------:R2:W3:Y:S01]  /*7e90*/  MUFU.EX2 R44, R51 ;  /* 0x00000033002c7308 */ /* 0x0004e20000000800 */
[----:B-----5:R-:W-:Y:S01]  /*7ea0*/  @!P6 FMUL R175, R175, R175 ;  /* 0x000000afafafe220 */ /* 0x020fe20000400000 */
[----:B------:R-:W-:Y:S01]  /*7eb0*/  FADD R183, R29, R170 ;  /* 0x000000aa1db77221 */ /* 0x000fe20000000000 */
[----:B------:R-:W-:Y:S01]  /*7ec0*/  FADD R181, R25, R52 ;  /* 0x0000003419b57221 */ /* 0x000fe20000000000 */
[----:B------:R-:W-:Y:S01]  /*7ed0*/  FADD R25, R24, R179 ;  /* 0x000000b318197221 */ /* 0x000fe20000000000 */
[----:B------:R-:W-:Y:S01]  /*7ee0*/  FADD R52, R32, R47 ;  /* 0x0000002f20347221 */ /* 0x000fe20000000000 */
[----:B------:R-:W-:Y:S01]  /*7ef0*/  FADD R29, R28, R45 ;  /* 0x0000002d1c1d7221 */ /* 0x000fe20000000000 */
[----:B------:R-:W-:Y:S01]  /*7f00*/  @!P2 FMUL R27, R27, 0.5 ;  /* 0x3f0000001b1ba820 */ /* 0x000fe20000400000 */
[----:B------:R-:W4:Y:S01]  /*7f10*/  MUFU.EX2 R174, R174 ;  /* 0x000000ae00ae7308 */ /* 0x000f220000000800 */
[----:B--2---:R-:W-:Y:S01]  /*7f20*/  FADD R51, R39, R50 ;  /* 0x0000003227337221 */ /* 0x004fe20000000000 */
[----:B-1----:R-:W-:Y:S01]  /*7f30*/  @!P3 FMUL R54, R54, R54 ;  /* 0x000000363636b220 */ /* 0x002fe20000400000 */
[----:B------:R-:W-:Y:S01]  /*7f40*/  FADD R25, R25, R52 ;  /* 0x0000003419197221 */ /* 0x000fe20000000000 */
[----:B------:R-:W-:Y:S01]  /*7f50*/  FADD R180, R180, R183 ;  /* 0x000000b7b4b47221 */ /* 0x000fe20000000000 */
[----:B------:R-:W-:Y:S01]  /*7f60*/  FADD R182, R51, R176 ;  /* 0x000000b033b67221 */ /* 0x000fe20000000000 */
[----:B------:R-:W-:Y:S01]  /*7f70*/  FADD R51, R177, R172 ;  /* 0x000000acb1337221 */ /* 0x000fe20000000000 */
[----:B------:R-:W-:Y:S01]  /*7f80*/  FADD R178, R43, R54 ;  /* 0x000000362bb27221 */ /* 0x000fe20000000000 */
[----:B------:R1:W2:Y:S01]  /*7f90*/  MUFU.EX2 R171, R27 ;  /* 0x0000001b00ab7308 */ /* 0x0002a20000000800 */
[----:B---3--:R-:W-:Y:S01]  /*7fa0*/  @!P4 FMUL R44, R44, R44 ;  /* 0x0000002c2c2cc220 */ /* 0x008fe20000400000 */
[----:B------:R-:W-:Y:S01]  /*7fb0*/  FADD R176, R42, R175 ;  /* 0x000000af2ab07221 */ /* 0x000fe20000000000 */
[----:B------:R-:W-:Y:S01]  /*7fc0*/  FADD R178, R51, R178 ;  /* 0x000000b233b27221 */ /* 0x000fe20000000000 */
[----:B------:R-:W-:Y:S01]  /*7fd0*/  FADD R181, R181, R182 ;  /* 0x000000b6b5b57221 */ /* 0x000fe20000000000 */
[----:B------:R-:W-:Y:S01]  /*7fe0*/  FADD R170, R173, R44 ;  /* 0x0000002cadaa7221 */ /* 0x000fe20000000000 */
[----:B------:R-:W-:Y:S01]  /*7ff0*/  FADD R176, R29, R176 ;  /* 0x000000b01db07221 */ /* 0x000fe20000000000 */
[----:B------:R-:W-:Y:S01]  /*8000*/  SHF.L.U32 R51, R23, 0x1f, RZ ;  /* 0x0000001f17337819 */ /* 0x000fe200000006ff */
[----:B------:R-:W-:Y:S01]  /*8010*/  FADD R180, R180, R181 ;  /* 0x000000b5b4b47221 */ /* 0x000fe20000000000 */
[----:B-1----:R-:W-:Y:S01]  /*8020*/  FADD R27, R55, R46 ;  /* 0x0000002e371b7221 */ /* 0x002fe20000000000 */
[----:B------:R-:W-:Y:S01]  /*8030*/  FADD R25, R25, R176 ;  /* 0x000000b019197221 */ /* 0x000fe20000000000 */
[----:B----4-:R-:W-:Y:S01]  /*8040*/  @!P5 FMUL R174, R174, R174 ;  /* 0x000000aeaeaed220 */ /* 0x010fe20000400000 */
[----:B------:R-:W-:Y:S01]  /*8050*/  F2FP.BF16.F32.PACK_AB R29, R48, R41 ;  /* 0x00000029301d723e */ /* 0x000fe200000010ff */
[----:B------:R-:W-:Y:S01]  /*8060*/  FADD R27, R27, R170 ;  /* 0x000000aa1b1b7221 */ /* 0x000fe20000000000 */
[----:B------:R-:W-:Y:S01]  /*8070*/  F2FP.BF16.F32.PACK_AB R24, R55, R24 ;  /* 0x000000183718723e */ /* 0x000fe200000010ff */
[-C--:B------:R-:W-:Y:S01]  /*8080*/  FMUL R152, R152, R174.reuse ;  /* 0x000000ae98987220 */ /* 0x080fe20000400000 */
[----:B------:R-:W-:Y:S01]  /*8090*/  FMUL R153, R153, R174 ;  /* 0x000000ae99997220 */ /* 0x000fe20000400000 */
[----:B------:R-:W-:Y:S01]  /*80a0*/  FADD R178, R27, R178 ;  /* 0x000000b21bb27221 */ /* 0x000fe20000000000 */
[----:B--2---:R-:W-:Y:S01]  /*80b0*/  @!P2 FMUL R171, R171, R171 ;  /* 0x000000abababa220 */ /* 0x004fe20000400000 */
[----:B------:R1:W2:Y:S01]  /*80c0*/  SYNCS.PHASECHK.TRANS64.TRYWAIT P2, [UR10+0x35400], R51 ;  /* 0x03540033ff0075a7 */ /* 0x0002a2000804014a */
[----:B------:R-:W-:Y:S01]  /*80d0*/  F2FP.BF16.F32.PACK_AB R27, R39, R30 ;  /* 0x0000001e271b723e */ /* 0x000fe200000010ff */
[----:B------:R-:W-:Y:S01]  /*80e0*/  FADD R25, R25, R178 ;  /* 0x000000b219197221 */ /* 0x000fe20000000000 */
[----:B------:R-:W-:Y:S01]  /*80f0*/  FFMA R0, R171, R0, R180 ;  /* 0x00000000ab007223 */ /* 0x000fe200000000b4 */
[-C--:B------:R-:W-:Y:S01]  /*8100*/  FMUL R154, R154, R171.reuse ;  /* 0x000000ab9a9a7220 */ /* 0x080fe20000400000 */
[----:B------:R-:W-:Y:S01]  /*8110*/  FMUL R155, R155, R171 ;  /* 0x000000ab9b9b7220 */ /* 0x000fe20000400000 */
[----:B------:R-:W-:Y:S01]  /*8120*/  FFMA R3, R174, R3, R25 ;  /* 0x00000003ae037223 */ /* 0x000fe20000000019 */
[----:B------:R-:W-:Y:S01]  /*8130*/  F2FP.BF16.F32.PACK_AB R25, R31, R26 ;  /* 0x0000001a1f19723e */ /* 0x000fe200000010ff */
[----:B------:R-:W-:Y:S01]  /*8140*/  FMUL R158, R158, R171 ;  /* 0x000000ab9e9e7220 */ /* 0x000fe20000400000 */
[----:B------:R-:W-:Y:S01]  /*8150*/  F2FP.BF16.F32.PACK_AB R31, R34, R33 ;  /* 0x00000021221f723e */ /* 0x000fe200000010ff */
[-C--:B------:R-:W-:Y:S01]  /*8160*/  FMUL R159, R159, R171.reuse ;  /* 0x000000ab9f9f7220 */ /* 0x080fe20000400000 */
[----:B------:R-:W-:Y:S01]  /*8170*/  F2FP.BF16.F32.PACK_AB R26, R177, R28 ;  /* 0x0000001cb11a723e */ /* 0x000fe200000010ff */
[----:B------:R-:W-:Y:S01]  /*8180*/  FMUL R162, R162, R171 ;  /* 0x000000aba2a27220 */ /* 0x000fe20000400000 */
[----:B------:R-:W-:Y:S01]  /*8190*/  F2FP.BF16.F32.PACK_AB R33, R36, R37 ;  /* 0x000000252421723e */ /* 0x000fe200000010ff */
[-C--:B------:R-:W-:Y:S01]  /*81a0*/  FMUL R163, R163, R171.reuse ;  /* 0x000000aba3a37220 */ /* 0x080fe20000400000 */
[----:B------:R-:W-:Y:S01]  /*81b0*/  F2FP.BF16.F32.PACK_AB R28, R173, R32 ;  /* 0x00000020ad1c723e */ /* 0x000fe200000010ff */
[-C--:B------:R-:W-:Y:S01]  /*81c0*/  FMUL R166, R166, R171.reuse ;  /* 0x000000aba6a67220 */ /* 0x080fe20000400000 */
[----:B------:R-:W-:Y:S01]  /*81d0*/  F2FP.BF16.F32.PACK_AB R37, R49, R38 ;  /* 0x000000263125723e */ /* 0x000fe200000010ff */
        /* <DEDUP_REMOVED lines=107> */
[----:B------:R-:W-:Y:S01]  /*8890*/  F2FP.BF16.F32.PACK_AB R38, R54, R175 ;  /* 0x000000af3626723e */ /* 0x000fe200000010ff */
[----:B-12---:R-:W-:Y:S06]  /*88a0*/  @!P0 BRA `(.L_x_41) ;  /* 0x0000000000048947 */ /* 0x006fec0003800000 */
[----:B------:R-:W-:Y:S01]  /*88b0*/  BPT.TRAP 0x1 ;  /* 0x000000040000795c */ /* 0x000fe20000300000 */
.L_x_41:
[----:B------:R-:W-:Y:S05]  /*88c0*/  @P2 BRA `(.L_x_42) ;  /* 0x0000000000082947 */ /* 0x000fea0003800000 */
[----:B------:R-:W1:Y:S02]  /*88d0*/  SYNCS.PHASECHK.TRANS64.TRYWAIT P2, [UR10+0x35400], R51 ;  /* 0x03540033ff0075a7 */ /* 0x000e64000804014a */
[----:B-1----:R-:W-:Y:S05]  /*88e0*/  @!P2 BRA `(.L_x_43) ;  /* 0x0000005c0078a947 */ /* 0x002fea0003800000 */
.L_x_42:
[----:B------:R-:W-:Y:S01]  /*88f0*/  UIMAD UR10, UR6, 0x700, UR38 ;  /* 0x00000700060a78a4 */ /* 0x000fe2000f8e0226 */
[----:B------:R-:W-:Y:S01]  /*8900*/  WARPGROUP.ARRIVE ;  /* 0x00000000000079c5 */ /* 0x000fe20000000000 */
[----:B------:R-:W-:Y:S01]  /*8910*/  UMOV UR11, 0x80000020 ;  /* 0x80000020000b7882 */ /* 0x000fe20000000000 */
[----:B------:R-:W-:Y:S01]  /*8920*/  UMOV UR15, 0x80000020 ;  /* 0x80000020000f7882 */ /* 0x000fe20000000000 */
[----:B------:R-:W-:Y:S01]  /*8930*/  UIADD3 UR14, UR10, 0x100, URZ ;  /* 0x000001000a0e7890 */ /* 0x000fe2000fffe03f */
[----:B------:R-:W-:Y:S01]  /*8940*/  F2FP.BF16.F32.PACK_AB R39, R53, R40 ;  /* 0x000000283527723e */ /* 0x000fe200000010ff */
[----:B------:R-:W-:Y:S02]  /*8950*/  UIADD3 UR22, UR10, 0x200, URZ ;  /* 0x000002000a167890 */ /* 0x000fe4000fffe03f */
[----:B------:R-:W-:Y:S02]  /*8960*/  UIADD3 UR18, UR10, 0x300, URZ ;  /* 0x000003000a127890 */ /* 0x000fe4000fffe03f */
[----:B------:R-:W-:Y:S01]  /*8970*/  HGMMA.64x32x16.F32.BF16 R152, R24, gdesc[UR8].tnspB, R152, gsb0 ;  /* 0x4060000818987df0 */ /* 0x000fe20008001898 */
        /* <DEDUP_REMOVED lines=133> */
[----:B------:R-:W-:-:S03]  /*91d0*/  UIADD3 UR14, UR10, 0x6c0, URZ ;  /* 0x000006c00a0e7890 */ /* 0x000fc6000fffe03f */
        /* <DEDUP_REMOVED lines=23> */
.L_x_44:
[----:B------:R-:W-:-:S04]  /*9350*/  ULEA UR10, UR4, UR37, 0x3 ;  /* 0x00000025040a7291 */ /* 0x000fc8000f8e183f */
[----:B------:R-:W-:-:S04]  /*9360*/  UIADD3 UR10, UR10, 0x35428, URZ ;  /* 0x000354280a0a7890 */ /* 0x000fc8000fffe03f */
[----:B------:R-:W-:-:S09]  /*9370*/  UPRMT UR10, URZ, 0x654, UR10 ;  /* 0x000006543f0a7896 */ /* 0x000fd2000800000a */
[----:B------:R-:W-:Y:S01]  /*9380*/  SYNCS.ARRIVE.TRANS64.RED.A1T0 RZ, [UR10], RZ ;  /* 0x000000ffffff79a7 */ /* 0x000fe2000810040a */
[----:B------:R-:W-:Y:S05]  /*9390*/  @P1 BRA `(.L_x_45) ;  /* 0x0000000000041947 */ /* 0x000fea0003800000 */
[----:B------:R-:W-:Y:S01]  /*93a0*/  BPT.TRAP 0x1 ;  /* 0x000000040000795c */ /* 0x000fe20000300000 */
.L_x_45:
[----:B------:R-:W-:-:S04]  /*93b0*/  UIADD3 UR4, UR4, 0x1, URZ ;  /* 0x0000000104047890 */ /* 0x000fc8000fffe03f */
[----:B------:R-:W-:-:S04]  /*93c0*/  UISETP.NE.AND UP0, UPT, UR4, 0x5, UPT ;  /* 0x000000050400788c */ /* 0x000fc8000bf05270 */
[----:B------:R-:W-:Y:S01]  /*93d0*/  USEL UR10, UR4, URZ, UP0 ;  /* 0x0000003f040a7287 */ /* 0x000fe20008000000 */
[----:B------:R-:W-:Y:S11]  /*93e0*/  @!P0 BRA `(.L_x_46) ;  /* 0x0000000000048947 */ /* 0x000ff60003800000 */
[----:B------:R-:W-:Y:S01]  /*93f0*/  BPT.TRAP 0x1 ;  /* 0x000000040000795c */ /* 0x000fe20000300000 */
.L_x_46:
[----:B------:R-:W-:-:S04]  /*9400*/  ULEA UR4, UR10, UR37, 0x3 ;  /* 0x000000250a047291 */ /* 0x000fc8000f8e183f */
[----:B------:R-:W-:-:S04]  /*9410*/  UIADD3 UR4, UR4, 0x35428, URZ ;  /* 0x0003542804047890 */ /* 0x000fc8000fffe03f */
[----:B------:R-:W-:-:S09]  /*9420*/  UPRMT UR4, URZ, 0x654, UR4 ;  /* 0x000006543f047896 */ /* 0x000fd20008000004 */
[----:B------:R-:W-:Y:S01]  /*9430*/  SYNCS.ARRIVE.TRANS64.RED.A1T0 RZ, [UR4], RZ ;  /* 0x000000ffffff79a7 */ /* 0x000fe20008100404 */
[----:B------:R-:W-:Y:S05]  /*9440*/  @P1 BRA `(.L_x_47) ;  /* 0x0000000000041947 */ /* 0x000fea0003800000 */
[----:B------:R-:W-:Y:S01]  /*9450*/  BPT.TRAP 0x1 ;  /* 0x000000040000795c */ /* 0x000fe20000300000 */
.L_x_47:
        /* <DEDUP_REMOVED lines=14> */
.L_x_37:
[----:B------:R-:W-:-:S13]  /*9540*/  R2UR UR5, R16 ;  /* 0x00000000100572ca */ /* 0x000fda00000e0000 */
[----:B------:R-:W-:-:S04]  /*9550*/  ULOP3.LUT UR5, UR5, 0x1, URZ, 0xfc, !UPT ;  /* 0x0000000105057892 */ /* 0x000fc8000f8efc3f */
[----:B------:R-:W-:-:S06]  /*9560*/  UISETP.NE.AND UP0, UPT, UR5, 0x3, UPT ;  /* 0x000000030500788c */ /* 0x000fcc000bf05270 */
[----:B------:R-:W-:-:S13]  /*9570*/  PLOP3.LUT P2, PT, PT, PT, UP0, 0x80, 0x0 ;  /* 0x000000000000781c */ /* 0x000fda0003f4f008 */
[----:B------:R-:W-:Y:S05]  /*9580*/  @!P2 BRA `(.L_x_49) ;  /* 0x000000000004a947 */ /* 0x000fea0003800000 */
[----:B------:R-:W-:Y:S01]  /*9590*/  BPT.TRAP 0x1 ;  /* 0x000000040000795c */ /* 0x000fe20000300000 */
.L_x_49:
[----:B------:R-:W-:Y:S01]  /*95a0*/  R2UR UR6, R16 ;  /* 0x00000000100672ca */ /* 0x000fe200000e0000 */
[----:B------:R-:W-:-:S04]  /*95b0*/  ULEA UR5, UR45, UR37, 0x3 ;  /* 0x000000252d057291 */ /* 0x000fc8000f8e183f */
[----:B------:R-:W-:-:S04]  /*95c0*/  UIADD3 UR5, UR5, 0x35460, URZ ;  /* 0x0003546005057890 */ /* 0x000fc8000fffe03f */
[----:B------:R-:W-:-:S04]  /*95d0*/  UPRMT UR5, URZ, 0x654, UR5 ;  /* 0x000006543f057896 */ /* 0x000fc80008000005 */
[----:B------:R-:W-:-:S05]  /*95e0*/  UISETP.GT.U32.AND UP0, UPT, UR6, 0x1, UPT ;  /* 0x000000010600788c */ /* 0x000fca000bf04070 */
[----:B------:R-:W-:Y:S01]  /*95f0*/  SYNCS.ARRIVE.TRANS64.RED.A1T0 RZ, [UR5], RZ ;  /* 0x000000ffffff79a7 */ /* 0x000fe20008100405 */
[----:B------:R-:W-:-:S13]  /*9600*/  PLOP3.LUT P2, PT, PT, PT, UP0, 0x80, 0x0 ;  /* 0x000000000000781c */ /* 0x000fda0003f4f008 */
[----:B------:R-:W-:Y:S05]  /*9610*/  @P2 BRA `(.L_x_50) ;  /* 0x0000000000042947 */ /* 0x000fea0003800000 */
[----:B------:R-:W-:Y:S01]  /*9620*/  BPT.TRAP 0x1 ;  /* 0x000000040000795c */ /* 0x000fe20000300000 */
.L_x_50:
[----:B------:R-:W-:Y:S05]  /*9630*/  @!P0 BRA `(.L_x_51) ;  /* 0x0000000000048947 */ /* 0x000fea0003800000 */
[----:B------:R-:W-:Y:S01]  /*9640*/  BPT.TRAP 0x1 ;  /* 0x000000040000795c */ /* 0x000fe20000300000 */
.L_x_51:
[----:B------:R-:W-:-:S04]  /*9650*/  ULEA UR4, UR4, UR37, 0x3 ;  /* 0x0000002504047291 */ /* 0x000fc8000f8e183f */
[----:B------:R-:W-:-:S04]  /*9660*/  UIADD3 UR4, UR4, 0x35428, URZ ;  /* 0x0003542804047890 */ /* 0x000fc8000fffe03f */
[----:B------:R-:W-:-:S09]  /*9670*/  UPRMT UR4, URZ, 0x654, UR4 ;  /* 0x000006543f047896 */ /* 0x000fd20008000004 */
[----:B------:R-:W-:Y:S01]  /*9680*/  SYNCS.ARRIVE.TRANS64.RED.A1T0 RZ, [UR4], RZ ;  /* 0x000000ffffff79a7 */ /* 0x000fe20008100404 */
[----:B------:R-:W-:Y:S05]  /*9690*/  @P1 BRA `(.L_x_52) ;  /* 0x0000000000041947 */ /* 0x000fea0003800000 */
[----:B------:R-:W-:Y:S01]  /*96a0*/  BPT.TRAP 0x1 ;  /* 0x000000040000795c */ /* 0x000fe20000300000 */
.L_x_52:
[----:B------:R-:W2:Y:S01]  /*96b0*/  SHFL.BFLY PT, R6, R3, 0x1, 0x1f ;  /* 0x0c201f0003067f89 */ /* 0x000ea200000e0000 */
[----:B------:R-:W-:Y:S01]  /*96c0*/  BSSY B0, `(.L_x_53) ;  /* 0x0000023000007945 */ /* 0x000fe20003800000 */
[----:B------:R-:W-:Y:S02]  /*96d0*/  MOV R8, 0x7f800000 ;  /* 0x7f80000000087802 */ /* 0x000fe40000000f00 */
[----:B------:R-:W3:Y:S01]  /*96e0*/  SHFL.BFLY PT, R7, R0, 0x1, 0x1f ;  /* 0x0c201f0000077f89 */ /* 0x000ee200000e0000 */
[----:B------:R-:W-:Y:S01]  /*96f0*/  MOV R11, 0x3f800000 ;  /* 0x3f800000000b7802 */ /* 0x000fe20000000f00 */
[----:B--2---:R-:W-:Y:S01]  /*9700*/  FADD R6, R6, R3 ;  /* 0x0000000306067221 */ /* 0x004fe20000000000 */
[----:B---3--:R-:W-:-:S04]  /*9710*/  FADD R21, R7, R0 ;  /* 0x0000000007157221 */ /* 0x008fc80000000000 */
[----:B------:R-:W2:Y:S01]  /*9720*/  SHFL.BFLY PT, R9, R6, 0x2, 0x1f ;  /* 0x0c401f0006097f89 */ /* 0x000ea200000e0000 */
[----:B------:R-:W-:-:S03]  /*9730*/  MOV R7, 0x3f800000 ;  /* 0x3f80000000077802 */ /* 0x000fc60000000f00 */
[----:B------:R-:W3:Y:S01]  /*9740*/  SHFL.BFLY PT, R24, R21, 0x2, 0x1f ;  /* 0x0c401f0015187f89 */ /* 0x000ee200000e0000 */
[C---:B--2---:R-:W-:Y:S01]  /*9750*/  FSETP.NE.AND P0, PT, R6.reuse, -R9, PT ;  /* 0x800000090600720b */ /* 0x044fe20003f05000 */
[----:B------:R-:W-:Y:S01]  /*9760*/  FADD R3, R6, R9 ;  /* 0x0000000906037221 */ /* 0x000fe20000000000 */
[----:B------:R-:W-:Y:S01]  /*9770*/  MOV R9, 0x7f800000 ;  /* 0x7f80000000097802 */ /* 0x000fe20000000f00 */
[----:B---3--:R-:W-:-:S10]  /*9780*/  FADD R10, R21, R24 ;  /* 0x00000018150a7221 */ /* 0x008fd40000000000 */
[----:B------:R-:W-:Y:S05]  /*9790*/  @!P0 BRA `(.L_x_54) ;  /* 0x0000000000548947 */ /* 0x000fea0003800000 */
[----:B------:R-:W-:Y:S01]  /*97a0*/  IADD3 R0, R3, 0x1800000, RZ ;  /* 0x0180000003007810 */ /* 0x000fe20007ffe0ff */
[----:B------:R-:W-:Y:S03]  /*97b0*/  BSSY B1, `(.L_x_55) ;  /* 0x000000c000017945 */ /* 0x000fe60003800000 */
[----:B------:R-:W-:-:S04]  /*97c0*/  LOP3.LUT R0, R0, 0x7f800000, RZ, 0xc0, !PT ;  /* 0x7f80000000007812 */ /* 0x000fc800078ec0ff */
[----:B------:R-:W-:-:S13]  /*97d0*/  ISETP.GT.U32.AND P0, PT, R0, 0x1ffffff, PT ;  /* 0x01ffffff0000780c */ /* 0x000fda0003f04070 */
[----:B------:R-:W-:Y:S05]  /*97e0*/  @P0 BRA `(.L_x_56) ;  /* 0x0000000000100947 */ /* 0x000fea0003800000 */
[----:B------:R-:W-:-:S07]  /*97f0*/  MOV R15, 0x9810 ;  /* 0x00009810000f7802 */ /* 0x000fce0000000f00 */
[----:B-1----:R-:W-:Y:S05]  /*9800*/  CALL.REL.NOINC `($__internal_0_$__cuda_sm20_rcp_rn_f32_slowpath) ;  /* 0x0000005000c47944 */ /* 0x002fea0003c00000 */
[----:B------:R-:W-:Y:S01]  /*9810*/  MOV R7, R0 ;  /* 0x0000000000077202 */ /* 0x000fe20000000f00 */
[----:B------:R-:W-:Y:S06]  /*9820*/  BRA `(.L_x_57) ;  /* 0x0000000000107947 */ /* 0x000fec0003800000 */
.L_x_56:
[----:B------:R-:W2:Y:S02]  /*9830*/  MUFU.RCP R0, R3 ;  /* 0x0000000300007308 */ /* 0x000ea40000001000 */
[----:B--2---:R-:W-:-:S04]  /*9840*/  FFMA R6, R3, R0, -1 ;  /* 0xbf80000003067423 */ /* 0x004fc80000000000 */
[----:B------:R-:W-:-:S04]  /*9850*/  FADD.FTZ R7, -R6, -RZ ;  /* 0x800000ff06077221 */ /* 0x000fc80000010100 */
[----:B------:R-:W-:-:S07]  /*9860*/  FFMA R7, R0, R7, R0 ;  /* 0x0000000700077223 */ /* 0x000fce0000000000 */
.L_x_57:
[----:B------:R-:W-:Y:S05]  /*9870*/  BSYNC B1 ;  /* 0x0000000000017941 */ /* 0x000fea0003800000 */
.L_x_55:
[----:B------:R-:W-:Y:S01]  /*9880*/  FSETP.GEU.AND P0, PT, |R3|, 1.175494350822287508e-38, PT ;  /* 0x008000000300780b */ /* 0x000fe20003f0e200 */
[----:B------:R-:W-:-:S12]  /*9890*/  ULDC UR4, c[0x0][0x600] ;  /* 0x0001800000047ab9 */ /* 0x000fd80000000800 */
[----:B------:R-:W-:-:S04]  /*98a0*/  @!P0 FMUL R3, R3, 16777216 ;  /* 0x4b80000003038820 */ /* 0x000fc80000400000 */
[----:B------:R-:W2:Y:S02]  /*98b0*/  MUFU.LG2 R0, R3 ;  /* 0x0000000300007308 */ /* 0x000ea40000000c00 */
[----:B--2---:R-:W-:-:S04]  /*98c0*/  @!P0 FADD R0, R0, -24 ;  /* 0xc1c0000000008421 */ /* 0x004fc80000000000 */
[----:B------:R-:W-:-:S04]  /*98d0*/  FMUL R9, R0, 0.69314718246459960938 ;  /* 0x3f31721800097820 */ /* 0x000fc80000400000 */
[----:B------:R-:W-:-:S07]  /*98e0*/  FFMA R9, R20, UR4, R9 ;  /* 0x0000000414097c23 */ /* 0x000fce0008000009 */
.L_x_54:
[----:B------:R-:W-:Y:S05]  /*98f0*/  BSYNC B0 ;  /* 0x0000000000007941 */ /* 0x000fea0003800000 */
.L_x_53:
[----:B------:R-:W-:Y:S01]  /*9900*/  FSETP.NE.AND P0, PT, R21, -R24, PT ;  /* 0x800000181500720b */ /* 0x000fe20003f05000 */
[----:B------:R-:W-:Y:S01]  /*9910*/  ULDC UR4, c[0x0][0x608] ;  /* 0x0001820000047ab9 */ /* 0x000fe20000000800 */
[----:B------:R-:W-:Y:S01]  /*9920*/  BSSY B0, `(.L_x_58) ;  /* 0x0000051000007945 */ /* 0x000fe20003800000 */
[----:B------:R-:W-:-:S04]  /*9930*/  FMUL R7, R7, UR4 ;  /* 0x0000000407077c20 */ /* 0x000fc80008400000 */
        /* <DEDUP_REMOVED lines=56> */
[----:B------:R-:W-:Y:S06]  /*9cc0*/  @!P0 BRA `(.L_x_59) ;  /* 0x0000000000588947 */ /* 0x000fec0003800000 */
[----:B------:R-:W-:Y:S01]  /*9cd0*/  IADD3 R0, R10, 0x1800000, RZ ;  /* 0x018000000a007810 */ /* 0x000fe20007ffe0ff */
[----:B------:R-:W-:Y:S03]  /*9ce0*/  BSSY B1, `(.L_x_60) ;  /* 0x000000d000017945 */ /* 0x000fe60003800000 */
[----:B------:R-:W-:-:S04]  /*9cf0*/  LOP3.LUT R0, R0, 0x7f800000, RZ, 0xc0, !PT ;  /* 0x7f80000000007812 */ /* 0x000fc800078ec0ff */
[----:B------:R-:W-:-:S13]  /*9d00*/  ISETP.GT.U32.AND P0, PT, R0, 0x1ffffff, PT ;  /* 0x01ffffff0000780c */ /* 0x000fda0003f04070 */
[----:B------:R-:W-:Y:S05]  /*9d10*/  @P0 BRA `(.L_x_61) ;  /* 0x0000000000140947 */ /* 0x000fea0003800000 */
[----:B------:R-:W-:Y:S02]  /*9d20*/  MOV R3, R10 ;  /* 0x0000000a00037202 */ /* 0x000fe40000000f00 */
[----:B------:R-:W-:-:S07]  /*9d30*/  MOV R15, 0x9d50 ;  /* 0x00009d50000f7802 */ /* 0x000fce0000000f00 */
[----:B-1----:R-:W-:Y:S05]  /*9d40*/  CALL.REL.NOINC `($__internal_0_$__cuda_sm20_rcp_rn_f32_slowpath) ;  /* 0x0000004c00747944 */ /* 0x002fea0003c00000 */
[----:B------:R-:W-:Y:S01]  /*9d50*/  MOV R11, R0 ;  /* 0x00000000000b7202 */ /* 0x000fe20000000f00 */
[----:B------:R-:W-:Y:S06]  /*9d60*/  BRA `(.L_x_62) ;  /* 0x0000000000107947 */ /* 0x000fec0003800000 */
.L_x_61:
[----:B------:R-:W2:Y:S02]  /*9d70*/  MUFU.RCP R11, R10 ;  /* 0x0000000a000b7308 */ /* 0x000ea40000001000 */
[----:B--2---:R-:W-:-:S04]  /*9d80*/  FFMA R0, R10, R11, -1 ;  /* 0xbf8000000a007423 */ /* 0x004fc8000000000b */
[----:B------:R-:W-:-:S04]  /*9d90*/  FADD.FTZ R0, -R0, -RZ ;  /* 0x800000ff00007221 */ /* 0x000fc80000010100 */
[----:B------:R-:W-:-:S07]  /*9da0*/  FFMA R11, R11, R0, R11 ;  /* 0x000000000b0b7223 */ /* 0x000fce000000000b */
.L_x_62:
[----:B------:R-:W-:Y:S05]  /*9db0*/  BSYNC B1 ;  /* 0x0000000000017941 */ /* 0x000fea0003800000 */
.L_x_60:
[----:B------:R-:W-:Y:S01]  /*9dc0*/  FSETP.GEU.AND P0, PT, |R10|, 1.175494350822287508e-38, PT ;  /* 0x008000000a00780b */ /* 0x000fe20003f0e200 */
[----:B------:R-:W-:-:S12]  /*9dd0*/  ULDC UR4, c[0x0][0x600] ;  /* 0x0001800000047ab9 */ /* 0x000fd80000000800 */
[----:B------:R-:W-:-:S04]  /*9de0*/  @!P0 FMUL R10, R10, 16777216 ;  /* 0x4b8000000a0a8820 */ /* 0x000fc80000400000 */
[----:B------:R-:W2:Y:S02]  /*9df0*/  MUFU.LG2 R0, R10 ;  /* 0x0000000a00007308 */ /* 0x000ea40000000c00 */
[----:B--2---:R-:W-:-:S04]  /*9e00*/  @!P0 FADD R0, R0, -24 ;  /* 0xc1c0000000008421 */ /* 0x004fc80000000000 */
[----:B------:R-:W-:-:S04]  /*9e10*/  FMUL R3, R0, 0.69314718246459960938 ;  /* 0x3f31721800037820 */ /* 0x000fc80000400000 */
[----:B------:R-:W-:-:S07]  /*9e20*/  FFMA R8, R4, UR4, R3 ;  /* 0x0000000404087c23 */ /* 0x000fce0008000003 */
.L_x_59:
[----:B------:R-:W-:Y:S05]  /*9e30*/  BSYNC B0 ;  /* 0x0000000000007941 */ /* 0x000fea0003800000 */
.L_x_58:
[----:B------:R-:W-:Y:S01]  /*9e40*/  R2UR UR5, R5 ;  /* 0x00000000050572ca */ /* 0x000fe200000e0000 */
[----:B------:R-:W-:Y:S01]  /*9e50*/  UISETP.NE.AND UP0, UPT, UR61, 0x1, UPT ;  /* 0x000000013d00788c */ /* 0x000fe2000bf05270 */
[----:B------:R-:W-:Y:S01]  /*9e60*/  SHF.L.U32 R0, R168, 0x1f, RZ ;  /* 0x0000001fa8007819 */ /* 0x000fe200000006ff */
[----:B------:R-:W-:Y:S01]  /*9e70*/  UISETP.NE.AND UP1, UPT, UR61, 0x2, UPT ;  /* 0x000000023d00788c */ /* 0x000fe2000bf25270 */
[----:B------:R-:W-:Y:S01]  /*9e80*/  LOP3.LUT P0, RZ, R2, 0x3, RZ, 0xc0, !PT ;  /* 0x0000000302ff7812 */ /* 0x000fe2000780c0ff */
[----:B------:R-:W-:Y:S02]  /*9e90*/  ULDC UR4, c[0x0][0x608] ;  /* 0x0001820000047ab9 */ /* 0x000fe40000000800 */
[----:B------:R-:W-:-:S04]  /*9ea0*/  FMUL R11, R11, UR4 ;  /* 0x000000040b0b7c20 */ /* 0x000fc80008400000 */
[-C--:B------:R-:W-:Y:S01]  /*9eb0*/  FMUL R154, R154, R11.reuse ;  /* 0x0000000b9a9a7220 */ /* 0x080fe20000400000 */
[----:B------:R-:W-:Y:S01]  /*9ec0*/  @!UP0 ULOP3.LUT UP2, URZ, UR45, 0x2, URZ, 0xc0, !UPT ;  /* 0x000000022d3f8892 */ /* 0x000fe2000f84c03f */
[----:B------:R-:W2:Y:S01]  /*9ed0*/  SYNCS.PHASECHK.TRANS64.TRYWAIT P1, [UR5+0x8], R0 ;  /* 0x00000800ff0075a7 */ /* 0x000ea20008020145 */
[----:B------:R-:W-:Y:S01]  /*9ee0*/  @!UP0 ULOP3.LUT UR45, UR45, 0x1, URZ, 0xc0, !UPT ;  /* 0x000000012d2d8892 */ /* 0x000fe2000f8ec03f */
[-C--:B------:R-:W-:Y:S01]  /*9ef0*/  FMUL R155, R155, R11.reuse ;  /* 0x0000000b9b9b7220 */ /* 0x080fe20000400000 */
[----:B------:R-:W-:Y:S01]  /*9f00*/  @!UP0 USEL UR4, URZ, 0x1, UP2 ;  /* 0x000000013f048887 */ /* 0x000fe20009000000 */
[-C--:B------:R-:W-:Y:S01]  /*9f10*/  FMUL R158, R158, R11.reuse ;  /* 0x0000000b9e9e7220 */ /* 0x080fe20000400000 */
[----:B------:R-:W-:Y:S01]  /*9f20*/  @!UP1 UIADD3 UR5, UR45, 0x1, URZ ;  /* 0x000000012d059890 */ /* 0x000fe2000fffe03f */
[-C--:B------:R-:W-:Y:S01]  /*9f30*/  FMUL R159, R159, R11.reuse ;  /* 0x0000000b9f9f7220 */ /* 0x080fe20000400000 */
[----:B------:R-:W-:Y:S01]  /*9f40*/  @!UP0 ULOP3.LUT UR60, UR60, UR4, URZ, 0x3c, !UPT ;  /* 0x000000043c3c8292 */ /* 0x000fe2000f8e3c3f */
[-C--:B------:R-:W-:Y:S01]  /*9f50*/  FMUL R162, R162, R11.reuse ;  /* 0x0000000ba2a27220 */ /* 0x080fe20000400000 */
[----:B------:R-:W-:Y:S01]  /*9f60*/  @!UP1 UISETP.GT.U32.AND UP2, UPT, UR5, 0x1, UPT ;  /* 0x000000010500988c */ /* 0x000fe2000bf44070 */
[-C--:B------:R-:W-:Y:S01]  /*9f70*/  FMUL R163, R163, R11.reuse ;  /* 0x0000000ba3a37220 */ /* 0x080fe20000400000 */
[----:B------:R-:W-:Y:S01]  /*9f80*/  @!UP1 ULOP3.LUT UR45, UR45, 0x1, URZ, 0xc, !UPT ;  /* 0x000000012d2d9892 */ /* 0x000fe2000f8e0c3f */
[-C--:B------:R-:W-:Y:S01]  /*9f90*/  FMUL R166, R166, R11.reuse ;  /* 0x0000000ba6a67220 */ /* 0x080fe20000400000 */
[----:B------:R-:W-:Y:S01]  /*9fa0*/  @!UP1 USEL UR4, URZ, 0x1, !UP2 ;  /* 0x000000013f049887 */ /* 0x000fe2000d000000 */
[-C--:B------:R-:W-:Y:S01]  /*9fb0*/  FMUL R167, R167, R11.reuse ;  /* 0x0000000ba7a77220 */ /* 0x080fe20000400000 */
[-C--:B------:R-:W-:Y:S01]  /*9fc0*/  FMUL R138, R138, R11.reuse ;  /* 0x0000000b8a8a7220 */ /* 0x080fe20000400000 */
[-C--:B------:R-:W-:Y:S01]  /*9fd0*/  FMUL R139, R139, R11.reuse ;  /* 0x0000000b8b8b7220 */ /* 0x080fe20000400000 */
[----:B------:R-:W-:Y:S01]  /*9fe0*/  @!UP1 ULOP3.LUT UR60, UR60, UR4, URZ, 0x3c, !UPT ;  /* 0x000000043c3c9292 */ /* 0x000fe2000f8e3c3f */
        /* <DEDUP_REMOVED lines=30> */
[----:B--2---:R-:W-:Y:S06]  /*a1d0*/  @!P1 BRA `(.L_x_63) ;  /* 0x0000004400549947 */ /* 0x004fec0003800000 */
.L_x_137:
[----:B------:R-:W-:Y:S01]  /*a1e0*/  R2UR UR4, R14 ;  /* 0x000000000e0472ca */ /* 0x000fe200000e0000 */
[----:B------:R-:W-:-:S12]  /*a1f0*/  BSSY B0, `(.L_x_64) ;  /* 0x000001c000007945 */ /* 0x000fd80003800000 */
[----:B------:R-:W-:Y:S01]  /*a200*/  USHF.L.U32 UR42, UR4, 0x6, URZ ;  /* 0x00000006042a7899 */ /* 0x000fe2000800063f */
[----:B------:R-:W-:Y:S11]  /*a210*/  @P0 BRA `(.L_x_65) ;  /* 0x0000000000640947 */ /* 0x000ff60003800000 */
[----:B------:R-:W3:Y:S01]  /*a220*/  LDC R6, c[0x0][0xa10] ;  /* 0x00028400ff067b82 */ /* 0x000ee20000000800 */
[----:B--2---:R-:W-:Y:S01]  /*a230*/  LOP3.LUT R0, R2, 0x60, RZ, 0xc0, !PT ;  /* 0x0000006002007812 */ /* 0x004fe200078ec0ff */
[----:B------:R-:W-:Y:S01]  /*a240*/  ULDC UR4, c[0x0][0x288] ;  /* 0x0000a20000047ab9 */ /* 0x000fe20000000800 */
[----:B------:R-:W-:Y:S01]  /*a250*/  SHF.R.U32.HI R3, RZ, 0x2, R2 ;  /* 0x00000002ff037819 */ /* 0x000fe20000011602 */
[----:B------:R-:W-:Y:S01]  /*a260*/  ULDC.64 UR6, c[0x0][0x208] ;  /* 0x0000820000067ab9 */ /* 0x000fe20000000a00 */
[----:B------:R-:W-:Y:S02]  /*a270*/  SHF.R.U32.HI R0, RZ, 0x5, R0 ;  /* 0x00000005ff007819 */ /* 0x000fe40000011600 */
[----:B------:R-:W-:Y:S01]  /*a280*/  IADD3 R7, RZ, -UR46, RZ ;  /* 0x8000002eff077c10 */ /* 0x000fe2000fffe0ff */
[----:B------:R-:W2:Y:S01]  /*a290*/  LDC.64 R4, c[0x0][0x688] ;  /* 0x0001a200ff047b82 */ /* 0x000ea20000000a00 */
[----:B------:R-:W-:Y:S02]  /*a2a0*/  LOP3.LUT R3, R3, 0x7, RZ, 0xc0, !PT ;  /* 0x0000000703037812 */ /* 0x000fe400078ec0ff */
[----:B------:R-:W-:-:S04]  /*a2b0*/  SHF.L.U32 R0, R0, 0x4, RZ ;  /* 0x0000000400007819 */ /* 0x000fc800000006ff */
[----:B------:R-:W-:Y:S01]  /*a2c0*/  LOP3.LUT R3, R0, 0xfffffff0, R3, 0xe2, !PT ;  /* 0xfffffff000037812 */ /* 0x000fe200078ee203 */
[----:B---3--:R-:W-:-:S03]  /*a2d0*/  IMAD R7, R6, R7, UR47 ;  /* 0x0000002f06077e24 */ /* 0x008fc6000f8e0207 */
[----:B------:R-:W-:-:S04]  /*a2e0*/  IADD3 R6, R3, UR42, RZ ;  /* 0x0000002a03067c10 */ /* 0x000fc8000fffe0ff */
[C---:B------:R-:W-:Y:S02]  /*a2f0*/  IADD3 R0, R6.reuse, 0x8, RZ ;  /* 0x0000000806007810 */ /* 0x040fe40007ffe0ff */
[----:B------:R-:W-:Y:S01]  /*a300*/  ISETP.GE.U32.AND P0, PT, R6, UR4, PT ;  /* 0x0000000406007c0c */ /* 0x000fe2000bf06070 */
[----:B--2---:R-:W-:Y:S01]  /*a310*/  IMAD R4, R7, R4, UR42 ;  /* 0x0000002a07047e24 */ /* 0x004fe2000f8e0204 */
[----:B------:R-:W-:Y:S01]  /*a320*/  ISETP.GE.U32.AND P1, PT, R0, UR4, PT ;  /* 0x0000000400007c0c */ /* 0x000fe2000bf26070 */
[----:B------:R-:W-:Y:S02]  /*a330*/  ULDC.64 UR4, c[0x0][0x680] ;  /* 0x0001a00000047ab9 */ /* 0x000fe40000000a00 */
[----:B------:R-:W-:-:S05]  /*a340*/  IMAD R4, R5, UR44, R4 ;  /* 0x0000002c05047c24 */ /* 0x000fca000f8e0204 */
[----:B------:R-:W-:-:S04]  /*a350*/  IADD3 R3, P2, R3, R4, RZ ;  /* 0x0000000403037210 */ /* 0x000fc80007f5e0ff */
[----:B------:R-:W-:Y:S02]  /*a360*/  LEA.HI.X.SX32 R0, R4, RZ, 0x1, P2 ;  /* 0x000000ff04007211 */ /* 0x000fe400010f0eff */
[----:B------:R-:W-:-:S04]  /*a370*/  LEA R4, P2, R3, UR4, 0x2 ;  /* 0x0000000403047c11 */ /* 0x000fc8000f8410ff */
[----:B------:R-:W-:-:S05]  /*a380*/  LEA.HI.X R5, R3, UR5, R0, 0x2, P2 ;  /* 0x0000000503057c11 */ /* 0x000fca00090f1400 */
[----:B------:R3:W-:Y:S04]  /*a390*/  @!P0 STG.E desc[UR6][R4.64], R9 ;  /* 0x0000000904008986 */ /* 0x0007e8000c101906 */
[----:B------:R3:W-:Y:S02]  /*a3a0*/  @!P1 STG.E desc[UR6][R4.64+0x20], R8 ;  /* 0x0000200804009986 */ /* 0x0007e4000c101906 */
.L_x_65:
[----:B------:R-:W-:Y:S05]  /*a3b0*/  BSYNC B0 ;  /* 0x0000000000007941 */ /* 0x000fea0003800000 */
.L_x_64:
[----:B------:R-:W-:Y:S01]  /*a3c0*/  ULDC.64 UR4, c[0x0][0x730] ;  /* 0x0001cc0000047ab9 */ /* 0x000fe20000000a00 */
[-C--:B------:R-:W-:Y:S01]  /*a3d0*/  FMUL R74, R74, R11.reuse ;  /* 0x0000000b4a4a7220 */ /* 0x080fe20000400000 */
[----:B------:R-:W-:Y:S01]  /*a3e0*/  ISETP.NE.U32.AND P0, PT, RZ, UR4, PT ;  /* 0x00000004ff007c0c */ /* 0x000fe2000bf05070 */
[-C--:B------:R-:W-:Y:S01]  /*a3f0*/  FMUL R75, R75, R11.reuse ;  /* 0x0000000b4b4b7220 */ /* 0x080fe20000400000 */
[-C--:B------:R-:W-:Y:S01]  /*a400*/  FMUL R78, R78, R11.reuse ;  /* 0x0000000b4e4e7220 */ /* 0x080fe20000400000 */
[-C--:B------:R-:W-:Y:S01]  /*a410*/  FMUL R79, R79, R11.reuse ;  /* 0x0000000b4f4f7220 */ /* 0x080fe20000400000 */
[----:B------:R-:W-:Y:S01]  /*a420*/  ISETP.NE.AND.EX P0, PT, RZ, UR5, PT, P0 ;  /* 0x00000005ff007c0c */ /* 0x000fe2000bf05300 */
        /* <DEDUP_REMOVED lines=12> */
[----:B------:R-:W-:Y:S06]  /*a4f0*/  @P0 BRA `(.L_x_66) ;  /* 0x0000000000280947 */ /* 0x000fec0003800000 */
[----:B------:R-:W-:Y:S02]  /*a500*/  ULDC.64 UR4, c[0x0][0x728] ;  /* 0x0001ca0000047ab9 */ /* 0x000fe40000000a00 */
[----:B------:R-:W-:-:S04]  /*a510*/  ISETP.NE.U32.AND P0, PT, RZ, UR4, PT ;  /* 0x00000004ff007c0c */ /* 0x000fc8000bf05070 */
[----:B------:R-:W-:-:S13]  /*a520*/  ISETP.NE.AND.EX P0, PT, RZ, UR5, PT, P0 ;  /* 0x00000005ff007c0c */ /* 0x000fda000bf05300 */
[----:B------:R-:W-:Y:S05]  /*a530*/  @!P0 BRA `(.L_x_67) ;  /* 0x0000000000108947 */ /* 0x000fea0003800000 */
[----:B---3--:R-:W3:Y:S01]  /*a540*/  LDC.64 R4, c[0x0][0x728] ;  /* 0x0001ca00ff047b82 */ /* 0x008ee20000000a00 */
[----:B------:R-:W-:Y:S02]  /*a550*/  ULDC.64 UR4, c[0x0][0x208] ;  /* 0x0000820000047ab9 */ /* 0x000fe40000000a00 */
[----:B---3--:R4:W5:Y:S01]  /*a560*/  LDG.E R19, desc[UR4][R4.64] ;  /* 0x0000000404137981 */ /* 0x008962000c1e1900 */
[----:B------:R-:W-:Y:S05]  /*a570*/  BRA `(.L_x_66) ;  /* 0x0000000000087947 */ /* 0x000fea0003800000 */
.L_x_67:
[----:B------:R-:W-:Y:S02]  /*a580*/  ULDC UR4, c[0x0][0x720] ;  /* 0x0001c80000047ab9 */ /* 0x000fe40000000800 */
[----:B------:R-:W-:-:S07]  /*a590*/  MOV R19, UR4 ;  /* 0x0000000400137c02 */ /* 0x000fce0008000f00 */
.L_x_66:
[----:B--2---:R-:W-:-:S04]  /*a5a0*/  MOV R0, RZ ;  /* 0x000000ff00007202 */ /* 0x004fc80000000f00 */
[----:B------:R-:W-:-:S13]  /*a5b0*/  LOP3.LUT P0, RZ, R0, 0x1bf, RZ, 0xc0, !PT ;  /* 0x000001bf00ff7812 */ /* 0x000fda000780c0ff */
[----:B------:R-:W-:Y:S05]  /*a5c0*/  @!P0 BRA `(.L_x_68) ;  /* 0x0000000000408947 */ /* 0x000fea0003800000 */
[----:B------:R-:W-:Y:S01]  /*a5d0*/  MOV R14, 0x0 ;  /* 0x00000000000e7802 */ /* 0x000fe20000000f00 */
[----:B------:R-:W-:Y:S01]  /*a5e0*/  ULDC.64 UR4, c[0x4][0x70] ;  /* 0x01001c0000047ab9 */ /* 0x000fe20000000a00 */
[----:B------:R-:W-:Y:S01]  /*a5f0*/  ULDC.64 UR6, c[0x4][0x8] ;  /* 0x0100020000067ab9 */ /* 0x000fe20000000a00 */
[----:B---34-:R-:W-:Y:S02]  /*a600*/  MOV R4, UR4 ;  /* 0x0000000400047c02 */ /* 0x018fe40008000f00 */
[----:B------:R-:W-:Y:S01]  /*a610*/  MOV R5, UR5 ;  /* 0x0000000500057c02 */ /* 0x000fe20008000f00 */
[----:B------:R-:W2:Y:S01]  /*a620*/  LDC.64 R14, c[0x4][R14] ;  /* 0x010000000e0e7b82 */ /* 0x000ea20000000a00 */
[----:B------:R-:W-:Y:S01]  /*a630*/  ULDC.64 UR4, c[0x4][0x78] ;  /* 0x01001e0000047ab9 */ /* 0x000fe20000000a00 */
[----:B------:R-:W-:Y:S02]  /*a640*/  MOV R10, UR6 ;  /* 0x00000006000a7c02 */ /* 0x000fe40008000f00 */
[----:B------:R-:W-:-:S02]  /*a650*/  MOV R6, UR4 ;  /* 0x0000000400067c02 */ /* 0x000fc40008000f00 */
[----:B------:R-:W-:Y:S02]  /*a660*/  MOV R7, UR5 ;  /* 0x0000000500077c02 */ /* 0x000fe40008000f00 */
[----:B------:R-:W-:Y:S02]  /*a670*/  MOV R11, UR7 ;  /* 0x00000007000b7c02 */ /* 0x000fe40008000f00 */
[----:B------:R-:W-:Y:S02]  /*a680*/  MOV R8, 0x70 ;  /* 0x0000007000087802 */ /* 0x000fe40000000f00 */
[----:B------:R-:W-:Y:S02]  /*a690*/  MOV R12, 0x1 ;  /* 0x00000001000c7802 */ /* 0x000fe40000000f00 */
[----:B------:R-:W-:-:S07]  /*a6a0*/  MOV R13, RZ ;  /* 0x000000ff000d7202 */ /* 0x000fce0000000f00 */
[----:B------:R-:W-:-:S07]  /*a6b0*/  LEPC R20, `(.L_x_68) ;  /* 0x000000001014794e */ /* 0x000fce0000000000 */
[----:B-12--5:R-:W-:Y:S05]  /*a6c0*/  CALL.ABS.NOINC R14 ;  /* 0x000000000e007343 */ /* 0x026fea0003c00000 */
.L_x_68:
[----:B------:R-:W-:Y:S02]  /*a6d0*/  MOV R24, UR37 ;  /* 0x0000002500187c02 */ /* 0x000fe40008000f00 */
[----:B------:R-:W-:-:S05]  /*a6e0*/  MOV R3, UR61 ;  /* 0x0000003d00037c02 */ /* 0x000fca0008000f00 */
[----:B------:R-:W-:-:S05]  /*a6f0*/  IMAD R24, R3, 0x2200, R24 ;  /* 0x0000220003187824 */ /* 0x000fca00078e0218 */
[----:B------:R-:W-:-:S04]  /*a700*/  IADD3 R25, R24, 0x2ee00, RZ ;  /* 0x0002ee0018197810 */ /* 0x000fc80007ffe0ff */
        /* <DEDUP_REMOVED lines=18> */
.L_x_69:
[C---:B------:R-:W-:Y:S01]  /*a830*/  SHF.L.U32 R0, R2.reuse, 0x4, RZ ;  /* 0x0000000402007819 */ /* 0x040fe200000006ff */
[----:B------:R-:W-:Y:S01]  /*a840*/  ULDC.64 UR4, c[0x0][0x730] ;  /* 0x0001cc0000047ab9 */ /* 0x000fe20000000a00 */
[----:B------:R-:W-:Y:S02]  /*a850*/  SHF.L.U32 R3, R2, 0x5, RZ ;  /* 0x0000000502037819 */ /* 0x000fe400000006ff */
[----:B------:R-:W-:Y:S02]  /*a860*/  LOP3.LUT R0, R0, 0x600, RZ, 0xc0, !PT ;  /* 0x0000060000007812 */ /* 0x000fe400078ec0ff */
[----:B---34-:R-:W-:Y:S02]  /*a870*/  SHF.R.U32.HI R5, RZ, 0x1, R2 ;  /* 0x00000001ff057819 */ /* 0x018fe40000011602 */
[----:B------:R-:W-:Y:S02]  /*a880*/  LOP3.LUT R4, R3, 0xc0, RZ, 0xc0, !PT ;  /* 0x000000c003047812 */ /* 0x000fe400078ec0ff */
[----:B------:R-:W-:-:S02]  /*a890*/  LOP3.LUT R0, R0, 0x20, R3, 0xf8, !PT ;  /* 0x0000002000007812 */ /* 0x000fc400078ef803 */
[----:B------:R-:W-:Y:S02]  /*a8a0*/  LOP3.LUT R5, R4, 0x8, R5, 0xf8, !PT ;  /* 0x0000000804057812 */ /* 0x000fe400078ef805 */
[----:B------:R-:W-:Y:S02]  /*a8b0*/  LOP3.LUT R4, R0, 0x100, R3, 0xf8, !PT ;  /* 0x0000010000047812 */ /* 0x000fe400078ef803 */
[----:B------:R-:W-:Y:S02]  /*a8c0*/  LOP3.LUT R0, R2, 0x7f, RZ, 0xc0, !PT ;  /* 0x0000007f02007812 */ /* 0x000fe400078ec0ff */
[----:B------:R-:W-:Y:S01]  /*a8d0*/  ISETP.NE.U32.AND P0, PT, RZ, UR4, PT ;  /* 0x00000004ff007c0c */ /* 0x000fe2000bf05070 */
[----:B------:R-:W-:Y:S01]  /*a8e0*/  ULDC UR4, c[0x0][0x720] ;  /* 0x0001c80000047ab9 */ /* 0x000fe20000000800 */
[----:B------:R-:W-:Y:S02]  /*a8f0*/  IADD3 R0, R0, 0x1f, RZ ;  /* 0x0000001f00007810 */ /* 0x000fe40007ffe0ff */
[----:B------:R-:W-:-:S02]  /*a900*/  SHF.L.U32 R6, R2, 0x2, RZ ;  /* 0x0000000202067819 */ /* 0x000fc400000006ff */
[----:B------:R-:W-:Y:S02]  /*a910*/  ISETP.NE.AND.EX P0, PT, RZ, UR5, PT, P0 ;  /* 0x00000005ff007c0c */ /* 0x000fe4000bf05300 */
[----:B------:R-:W-:Y:S02]  /*a920*/  ISETP.GT.U32.AND P1, PT, R0, 0x3e, PT ;  /* 0x0000003e0000780c */ /* 0x000fe40003f24070 */
[----:B------:R-:W-:Y:S02]  /*a930*/  LOP3.LUT R5, R5, 0x18, R6, 0x78, !PT ;  /* 0x0000001805057812 */ /* 0x000fe400078e7806 */
[----:B-----5:R-:W-:Y:S02]  /*a940*/  FSEL R3, R19, UR4, !P0 ;  /* 0x0000000413037c08 */ /* 0x020fe4000c000000 */
[----:B------:R-:W-:Y:S02]  /*a950*/  LOP3.LUT R0, R4, R5, RZ, 0xfc, !PT ;  /* 0x0000000504007212 */ /* 0x000fe400078efcff */
[----:B------:R-:W-:Y:S01]  /*a960*/  LOP3.LUT P0, RZ, R2, 0x4, RZ, 0xc0, !PT ;  /* 0x0000000402ff7812 */ /* 0x000fe2000780c0ff */
        /* <DEDUP_REMOVED lines=16> */
[----:B------:R-:W-:Y:S01]  /*aa70*/  MOV R20, 0x20 ;  /* 0x0000002000147802 */ /* 0x000fe20000000f00 */
        /* <DEDUP_REMOVED lines=104> */
[----:B------:R-:W-:Y:S02]  /*b100*/  SEL R20, R20, 0xffffffe0, !P0 ;  /* 0xffffffe014147807 */ /* 0x000fe40004000000 */
[C---:B------:R-:W-:Y:S02]  /*b110*/  LEA R25, R0.reuse, R25, 0x1 ;  /* 0x0000001900197211 */ /* 0x040fe400078e08ff */
[----:B------:R-:W-:Y:S01]  /*b120*/  LEA R3, R0, R24, 0x1 ;  /* 0x0000001800037211 */ /* 0x000fe200078e08ff */
[----:B------:R-:W-:Y:S06]  /*b130*/  @P1 BRA `(.L_x_70) ;  /* 0x0000000000041947 */ /* 0x000fec0003800000 */
[----:B------:R-:W-:-:S04]  /*b140*/  DEPBAR.LE SB0, 0x1 ;  /* 0x000080400000791a */ /* 0x000fc80000000000 */
.L_x_70:
[----:B------:R-:W-:Y:S05]  /*b150*/  WARPSYNC.ALL ;  /* 0x0000000000007948 */ /* 0x000fea0003800000 */
[----:B------:R-:W-:Y:S01]  /*b160*/  BAR.SYNC.DEFER_BLOCKING 0x1, 0x80 ;  /* 0x0042000000007b1d */ /* 0x000fe20000010000 */
[----:B------:R-:W-:Y:S02]  /*b170*/  IADD3 R0, R25, R20, RZ ;  /* 0x0000001419007210 */ /* 0x000fe40007ffe0ff */
[----:B------:R-:W-:Y:S02]  /*b180*/  F2FP.BF16.F32.PACK_AB R14, R14, R15 ;  /* 0x0000000f0e0e723e */ /* 0x000fe400000010ff */
[----:B------:R-:W-:Y:S01]  /*b190*/  F2FP.BF16.F32.PACK_AB R12, R137, R136 ;  /* 0x00000088890c723e */ /* 0x000fe200000010ff */
[----:B------:R-:W-:Y:S01]  /*b1a0*/  BSSY B0, `(.L_x_71) ;  /* 0x000001e000007945 */ /* 0x000fe20003800000 */
[----:B------:R-:W-:-:S02]  /*b1b0*/  F2FP.BF16.F32.PACK_AB R13, R13, R138 ;  /* 0x0000008a0d0d723e */ /* 0x000fc400000010ff */
[----:B------:R-:W-:Y:S02]  /*b1c0*/  F2FP.BF16.F32.PACK_AB R15, R143, R142 ;  /* 0x0000008e8f0f723e */ /* 0x000fe400000010ff */
[----:B------:R-:W-:Y:S02]  /*b1d0*/  F2FP.BF16.F32.PACK_AB R28, R28, R21 ;  /* 0x000000151c1c723e */ /* 0x000fe400000010ff */
[----:B------:R-:W-:Y:S02]  /*b1e0*/  F2FP.BF16.F32.PACK_AB R29, R29, R146 ;  /* 0x000000921d1d723e */ /* 0x000fe400000010ff */
[----:B------:R-:W-:Y:S02]  /*b1f0*/  F2FP.BF16.F32.PACK_AB R30, R30, R27 ;  /* 0x0000001b1e1e723e */ /* 0x000fe400000010ff */
[----:B------:R-:W-:Y:S02]  /*b200*/  F2FP.BF16.F32.PACK_AB R31, R31, R150 ;  /* 0x000000961f1f723e */ /* 0x000fe400000010ff */
[----:B------:R-:W-:Y:S01]  /*b210*/  IADD3 R20, R20, 0x1000, R25 ;  /* 0x0000100014147810 */ /* 0x000fe20007ffe019 */
[----:B------:R2:W-:Y:S04]  /*b220*/  STSM.16.M88.4 [R3+0x2ee00], R4 ;  /* 0x02ee000403007844 */ /* 0x0005e80000000200 */
[----:B------:R2:W-:Y:S01]  /*b230*/  STSM.16.M88.4 [R0], R8 ;  /* 0x0000000800007844 */ /* 0x0005e20000000200 */
[----:B------:R-:W-:Y:S01]  /*b240*/  @!PT LDS RZ, [RZ] ;  /* 0x00000000fffff984 */ /* 0x000fe20000000800 */
[----:B------:R-:W-:Y:S01]  /*b250*/  @!PT LDS RZ, [RZ] ;  /* 0x00000000fffff984 */ /* 0x000fe20000000800 */
[----:B------:R-:W-:Y:S01]  /*b260*/  @!PT LDS RZ, [RZ] ;  /* 0x00000000fffff984 */ /* 0x000fe20000000800 */
[----:B------:R-:W-:Y:S01]  /*b270*/  @!PT LDS RZ, [RZ] ;  /* 0x00000000fffff984 */ /* 0x000fe20000000800 */
[----:B------:R3:W-:Y:S06]  /*b280*/  MEMBAR.ALL.CTA ;  /* 0x0000000000007992 */ /* 0x0007ec0000008000 */
[----:B---3--:R-:W3:Y:S02]  /*b290*/  FENCE.VIEW.ASYNC.S ;  /* 0x00000000000073c6 */ /* 0x008ee40000000000 */
[----:B---3--:R-:W-:Y:S06]  /*b2a0*/  BAR.SYNC.DEFER_BLOCKING 0x1, 0x80 ;  /* 0x0042000000007b1d */ /* 0x008fec0000010000 */
[----:B------:R-:W-:Y:S05]  /*b2b0*/  @P1 BRA `(.L_x_72) ;  /* 0x0000000000301947 */ /* 0x000fea0003800000 */
[----:B------:R-:W-:Y:S01]  /*b2c0*/  R2UR UR40, R24 ;  /* 0x00000000182872ca */ /* 0x000fe200000e0000 */
[----:B------:R-:W-:Y:S01]  /*b2d0*/  ULDC.64 UR8, c[0x0][0x198] ;  /* 0x0000660000087ab9 */ /* 0x000fe20000000a00 */
[----:B------:R-:W-:Y:S02]  /*b2e0*/  UIADD3 UR43, -UR46, URZ, URZ ;  /* 0x0000003f2e2b7290 */ /* 0x000fe4000fffe13f */
[----:B------:R-:W-:Y:S01]  /*b2f0*/  UIADD3 UR6, UP0, UR8, 0x670, URZ ;  /* 0x0000067008067890 */ /* 0x000fe2000ff1e03f */
[----:B------:R-:W-:Y:S01]  /*b300*/  ULDC UR4, c[0x0][0xa10] ;  /* 0x0002840000047ab9 */ /* 0x000fe20000000800 */
[----:B------:R-:W-:Y:S01]  /*b310*/  UMOV UR41, URZ ;  /* 0x0000003f00297c82 */ /* 0x000fe20008000000 */
[----:B------:R-:W-:Y:S02]  /*b320*/  UIMAD UR43, UR4, UR43, UR47 ;  /* 0x0000002b042b72a4 */ /* 0x000fe4000f8e022f */
[----:B------:R-:W-:-:S04]  /*b330*/  UIADD3.X UR7, URZ, UR9, URZ, UP0, !UPT ;  /* 0x000000093f077290 */ /* 0x000fc800087fe43f */
[----:B------:R-:W-:-:S09]  /*b340*/  UIADD3 UR40, UR40, 0x2ee00, URZ ;  /* 0x0002ee0028287890 */ /* 0x000fd2000fffe03f */
[----:B------:R3:W-:Y:S01]  /*b350*/  UTMASTG.4D [UR40], [UR6] ;  /* 0x00000028060073b5 */ /* 0x0007e20008018000 */
[----:B------:R0:W-:Y:S01]  /*b360*/  UTMACMDFLUSH ;  /* 0x00000000000079b7 */ /* 0x0001e20000000000 */
[----:B---3--:R-:W-:-:S04]  /*b370*/  DEPBAR.LE SB0, 0x1 ;  /* 0x000080400000791a */ /* 0x008fc80000000000 */
.L_x_72:
[----:B------:R-:W-:Y:S05]  /*b380*/  BSYNC B0 ;  /* 0x0000000000007941 */ /* 0x000fea0003800000 */
.L_x_71:
[----:B------:R-:W-:Y:S01]  /*b390*/  BAR.SYNC.DEFER_BLOCKING 0x1, 0x80 ;  /* 0x0042000000007b1d */ /* 0x000fe20000010000 */
[----:B--2---:R-:W-:Y:S02]  /*b3a0*/  F2FP.BF16.F32.PACK_AB R4, R121, R120 ;  /* 0x000000787904723e */ /* 0x004fe400000010ff */
[----:B------:R-:W-:Y:S02]  /*b3b0*/  F2FP.BF16.F32.PACK_AB R5, R123, R122 ;  /* 0x0000007a7b05723e */ /* 0x000fe400000010ff */
[----:B------:R-:W-:Y:S01]  /*b3c0*/  F2FP.BF16.F32.PACK_AB R6, R125, R124 ;  /* 0x0000007c7d06723e */ /* 0x000fe200000010ff */
[----:B------:R-:W-:Y:S01]  /*b3d0*/  BSSY B0, `(.L_x_73) ;  /* 0x000001e000007945 */ /* 0x000fe20003800000 */
[----:B------:R-:W-:Y:S02]  /*b3e0*/  F2FP.BF16.F32.PACK_AB R7, R127, R126 ;  /* 0x0000007e7f07723e */ /* 0x000fe400000010ff */
[----:B------:R-:W-:Y:S02]  /*b3f0*/  F2FP.BF16.F32.PACK_AB R8, R129, R128 ;  /* 0x000000808108723e */ /* 0x000fe400000010ff */
[----:B------:R-:W-:-:S02]  /*b400*/  F2FP.BF16.F32.PACK_AB R9, R131, R130 ;  /* 0x000000828309723e */ /* 0x000fc400000010ff */
[----:B------:R-:W-:Y:S02]  /*b410*/  F2FP.BF16.F32.PACK_AB R10, R133, R132 ;  /* 0x00000084850a723e */ /* 0x000fe400000010ff */
[----:B------:R-:W-:Y:S01]  /*b420*/  F2FP.BF16.F32.PACK_AB R11, R135, R134 ;  /* 0x00000086870b723e */ /* 0x000fe200000010ff */
        /* <DEDUP_REMOVED lines=15> */
[----:B------:R-:W-:Y:S01]  /*b520*/  UMOV UR9, 0x20 ;  /* 0x0000002000097882 */ /* 0x000fe20000000000 */
[----:B------:R-:W-:Y:S02]  /*b530*/  UIMAD UR11, UR4, UR11, UR47 ;  /* 0x0000000b040b72a4 */ /* 0x000fe4000f8e022f */
[----:B------:R-:W-:Y:S01]  /*b540*/  UIADD3.X UR7, URZ, UR13, URZ, UP0, !UPT ;  /* 0x0000000d3f077290 */ /* 0x000fe200087fe43f */
[----:B------:R-:W-:-:S03]  /*b550*/  UMOV UR10, UR42 ;  /* 0x0000002a000a7c82 */ /* 0x000fc60008000000 */
[----:B------:R-:W-:Y:S01]  /*b560*/  UIADD3 UR8, UR8, 0x2fe00, URZ ;  /* 0x0002fe0008087890 */ /* 0x000fe2000fffe03f */
[----:B------:R-:W-:-:S08]  /*b570*/  UMOV UR12, UR44 ;  /* 0x0000002c000c7c82 */ /* 0x000fd00008000000 */
[----:B------:R3:W-:Y:S01]  /*b580*/  UTMASTG.4D [UR8], [UR6] ;  /* 0x00000008060073b5 */ /* 0x0007e20008018000 */
[----:B------:R0:W-:Y:S01]  /*b590*/  UTMACMDFLUSH ;  /* 0x00000000000079b7 */ /* 0x0001e20000000000 */
[----:B---3--:R-:W-:-:S04]  /*b5a0*/  DEPBAR.LE SB0, 0x1 ;  /* 0x000080400000791a */ /* 0x008fc80000000000 */
.L_x_74:
[----:B------:R-:W-:Y:S05]  /*b5b0*/  BSYNC B0 ;  /* 0x0000000000007941 */ /* 0x000fea0003800000 */
.L_x_73:
        /* <DEDUP_REMOVED lines=10> */
[----:B------:R2:W-:Y:S04]  /*b660*/  STSM.16.M88.4 [R25], R4 ;  /* 0x0000000419007844 */ /* 0x0005e80000000200 */
        /* <DEDUP_REMOVED lines=23> */
.L_x_76:
[----:B------:R-:W-:Y:S05]  /*b7e0*/  BSYNC B0 ;  /* 0x0000000000007941 */ /* 0x000fea0003800000 */
.L_x_75:
[----:B------:R-:W-:Y:S01]  /*b7f0*/  BAR.SYNC.DEFER_BLOCKING 0x1, 0x80 ;  /* 0x0042000000007b1d */ /* 0x000fe20000010000 */
[----:B------:R-:W-:Y:S02]  /*b800*/  F2FP.BF16.F32.PACK_AB R96, R97, R96 ;  /* 0x000000606160723e */ /* 0x000fe400000010ff */
[----:B------:R-:W-:Y:S02]  /*b810*/  F2FP.BF16.F32.PACK_AB R97, R99, R98 ;  /* 0x000000626361723e */ /* 0x000fe400000010ff */
[----:B--2---:R-:W-:Y:S01]  /*b820*/  F2FP.BF16.F32.PACK_AB R4, R89, R88 ;  /* 0x000000585904723e */ /* 0x004fe200000010ff */
        /* <DEDUP_REMOVED lines=30> */
.L_x_78:
[----:B------:R-:W-:Y:S05]  /*ba10*/  BSYNC B0 ;  /* 0x0000000000007941 */ /* 0x000fea0003800000 */
.L_x_77:
[----:B------:R-:W-:Y:S01]  /*ba20*/  BAR.SYNC.DEFER_BLOCKING 0x1, 0x80 ;  /* 0x0042000000007b1d */ /* 0x000fe20000010000 */
[----:B------:R-:W-:Y:S02]  /*ba30*/  F2FP.BF16.F32.PACK_AB R72, R73, R72 ;  /* 0x000000484948723e */ /* 0x000fe400000010ff */
        /* <DEDUP_REMOVED lines=15> */
[----:B----4-:R-:W4:Y:S02]  /*bb30*/  FENCE.VIEW.ASYNC.S ;  /* 0x00000000000073c6 */ /* 0x010f240000000000 */
[----:B----4-:R-:W-:Y:S06]  /*bb40*/  BAR.SYNC.DEFER_BLOCKING 0x1, 0x80 ;  /* 0x0042000000007b1d */ /* 0x010fec0000010000 */
        /* <DEDUP_REMOVED lines=14> */
[----:B----4-:R-:W-:-:S04]  /*bc30*/  DEPBAR.LE SB0, 0x1 ;  /* 0x000080400000791a */ /* 0x010fc80000000000 */
.L_x_80:
[----:B------:R-:W-:Y:S05]  /*bc40*/  BSYNC B0 ;  /* 0x0000000000007941 */ /* 0x000fea0003800000 */
.L_x_79:
        /* <DEDUP_REMOVED lines=17> */
[----:B-----5:R-:W5:Y:S02]  /*bd60*/  FENCE.VIEW.ASYNC.S ;  /* 0x00000000000073c6 */ /* 0x020f640000000000 */
[----:B-----5:R-:W-:Y:S06]  /*bd70*/  BAR.SYNC.DEFER_BLOCKING 0x1, 0x80 ;  /* 0x0042000000007b1d */ /* 0x020fec0000010000 */
        /* <DEDUP_REMOVED lines=14> */
[----:B-1----:R-:W-:-:S04]  /*be60*/  DEPBAR.LE SB0, 0x1 ;  /* 0x000080400000791a */ /* 0x002fc80000000000 */
.L_x_82:
[----:B------:R-:W-:Y:S05]  /*be70*/  BSYNC B0 ;  /* 0x0000000000007941 */ /* 0x000fea0003800000 */
.L_x_81:
[----:B------:R-:W-:Y:S06]  /*be80*/  BAR.SYNC.DEFER_BLOCKING 0x1, 0x80 ;  /* 0x0042000000007b1d */ /* 0x000fec0000010000 */
[----:B------:R-:W-:Y:S01]  /*be90*/  BSSY B0, `(.L_x_83) ;  /* 0x0000018000007945 */ /* 0x000fe20003800000 */
[----:B------:R1:W-:Y:S04]  /*bea0*/  STSM.16.M88.4 [R25], R56 ;  /* 0x0000003819007844 */ /* 0x0003e80000000200 */
        /* <DEDUP_REMOVED lines=20> */
[----:B------:R1:W-:Y:S02]  /*bff0*/  UTMASTG.4D [UR8], [UR6] ;  /* 0x00000008060073b5 */ /* 0x0003e40008018000 */
[----:B-1----:R0:W-:Y:S02]  /*c000*/  UTMACMDFLUSH ;  /* 0x00000000000079b7 */ /* 0x0021e40000000000 */
.L_x_84:
[----:B------:R-:W-:Y:S05]  /*c010*/  BSYNC B0 ;  /* 0x0000000000007941 */ /* 0x000fea0003800000 */
.L_x_83:
[----:B------:R-:W-:Y:S01]  /*c020*/  ULEA UR4, UR61, 0xfffffff8, 0x3 ;  /* 0xfffffff83d047891 */ /* 0x000fe2000f8e183f */
[----:B------:R-:W-:-:S04]  /*c030*/  DEPBAR.LE SB0, 0x0 ;  /* 0x000080000000791a */ /* 0x000fc80000000000 */
[----:B------:R-:W-:Y:S01]  /*c040*/  ULOP3.LUT UR4, UR4, 0x8, URZ, 0xc0, !UPT ;  /* 0x0000000804047892 */ /* 0x000fe2000f8ec03f */
[----:B------:R-:W-:-:S03]  /*c050*/  LOP3.LUT R168, R168, 0x1, RZ, 0x3c, !PT ;  /* 0x00000001a8a87812 */ /* 0x000fc600078e3cff */
[----:B------:R-:W-:-:S06]  /*c060*/  ULOP3.LUT UR4, UR4, 0x18, URZ, 0x3c, !UPT ;  /* 0x0000001804047892 */ /* 0x000fcc000f8e3c3f */
[----:B-1-3--:R-:W-:Y:S01]  /*c070*/  MOV R0, UR4 ;  /* 0x0000000400007c02 */ /* 0x00afe20008000f00 */
[----:B------:R-:W-:Y:S02]  /*c080*/  ULDC UR4, c[0x0][0xc] ;  /* 0x0000030000047ab9 */ /* 0x000fe40000000800 */
[----:B------:R-:W-:Y:S01]  /*c090*/  IADD3 R17, R17, UR4, RZ ;  /* 0x0000000411117c10 */ /* 0x000fe2000fffe0ff */
[----:B------:R-:W-:Y:S01]  /*c0a0*/  ULDC UR4, c[0x0][0xa00] ;  /* 0x0002800000047ab9 */ /* 0x000fe20000000800 */
[----:B------:R1:W-:Y:S02]  /*c0b0*/  SYNCS.ARRIVE.TRANS64.A1T0 RZ, [R0+UR37+0x35490], RZ ;  /* 0x035490ff00ff79a7 */ /* 0x0003e40008100025 */
[----:B------:R-:W-:-:S13]  /*c0c0*/  ISETP.GE.AND P0, PT, R17, UR4, PT ;  /* 0x0000000411007c0c */ /* 0x000fda000bf06270 */
[----:B-1----:R-:W-:Y:S05]  /*c0d0*/  @!P0 BRA `(.L_x_85) ;  /* 0xffffff4c00048947 */ /* 0x002fea000383ffff */
[----:B------:R-:W-:Y:S05]  /*c0e0*/  EXIT ;  /* 0x000000000000794d */ /* 0x000fea0003800000 */
.L_x_6:
[----:B------:R-:W-:-:S08]  /*c0f0*/  NOP ;  /* 0x0000000000007918 */ /* 0x000fd00000000000 */
[----:B------:R-:W2:-:S00]  /*c100*/  USETMAXREG.DEALLOC.CTAPOOL 0x18 ;  /* 0x00000018000079c8 */ /* 0x000e8000080e0500 */
[----:B------:R-:W-:-:S13]  /*c110*/  PLOP3.LUT P3, PT, PT, PT, UP0, 0x80, 0x0 ;  /* 0x000000000000781c */ /* 0x000fda0003f6f008 */
[----:B--2---:R-:W-:Y:S05]  /*c120*/  @!P3 BRA `(.L_x_86) ;  /* 0x0000000c0038b947 */ /* 0x004fea0003800000 */
[----:B------:R-:W-:-:S13]  /*c130*/  PLOP3.LUT P2, PT, PT, PT, UP1, 0x80, 0x0 ;  /* 0x000000000000781c */ /* 0x000fda0003f4f018 */
[----:B-1----:R-:W-:Y:S05]  /*c140*/  @P2 EXIT ;  /* 0x000000000000294d */ /* 0x002fea0003800000 */
[----:B------:R-:W-:Y:S02]  /*c150*/  ULDC UR4, c[0x0][0xa00] ;  /* 0x0002800000047ab9 */ /* 0x000fe40000000800 */
[----:B------:R-:W-:-:S13]  /*c160*/  ISETP.GE.AND P2, PT, R17, UR4, PT ;  /* 0x0000000411007c0c */ /* 0x000fda000bf46270 */
[----:B------:R-:W-:Y:S05]  /*c170*/  @P2 EXIT ;  /* 0x000000000000294d */ /* 0x000fea0003800000 */
[----:B------:R-:W-:Y:S01]  /*c180*/  R2UR UR4, R16 ;  /* 0x00000000100472ca */ /* 0x000fe200000e0000 */
[----:B------:R-:W-:Y:S01]  /*c190*/  BSSY B0, `(.L_x_87) ;  /* 0x00000c6000007945 */ /* 0x000fe20003800000 */
[----:B------:R-:W-:Y:S01]  /*c1a0*/  LOP3.LUT P2, RZ, R2, 0x1f, RZ, 0xc0, !PT ;  /* 0x0000001f02ff7812 */ /* 0x000fe2000784c0ff */
[----:B------:R-:W-:Y:S01]  /*c1b0*/  ULDC UR25, c[0x0][0xc] ;  /* 0x0000030000197ab9 */ /* 0x000fe20000000800 */
[----:B------:R-:W-:Y:S01]  /*c1c0*/  MOV R4, 0x1 ;  /* 0x0000000100047802 */ /* 0x000fe20000000f00 */
[----:B------:R-:W-:Y:S01]  /*c1d0*/  ULDC.64 UR22, c[0x0][0x198] ;  /* 0x0000660000167ab9 */ /* 0x000fe20000000a00 */
[----:B------:R-:W-:Y:S01]  /*c1e0*/  PLOP3.LUT P0, PT, P2, P0, PT, 0x2a, 0x0 ;  /* 0x000000000000781c */ /* 0x000fe20001700572 */
[----:B------:R-:W-:Y:S01]  /*c1f0*/  ULDC UR26, c[0x0][0xa00] ;  /* 0x00028000001a7ab9 */ /* 0x000fe20000000800 */
[----:B------:R-:W-:Y:S02]  /*c200*/  MOV R0, RZ ;  /* 0x000000ff00007202 */ /* 0x000fe40000000f00 */
[----:B------:R-:W-:-:S03]  /*c210*/  MOV R5, 0x1 ;  /* 0x0000000100057802 */ /* 0x000fc60000000f00 */
[----:B------:R-:W-:-:S12]  /*c220*/  ULOP3.LUT UR24, UR4, 0x2, URZ, 0xfc, !UPT ;  /* 0x0000000204187892 */ /* 0x000fd8000f8efc3f */
.L_x_102:
[----:B------:R-:W1:Y:S01]  /*c230*/  LDC R6, c[0x0][0xa04] ;  /* 0x00028100ff067b82 */ /* 0x000e620000000800 */
[----:B------:R-:W-:Y:S01]  /*c240*/  MOV R7, R17 ;  /* 0x0000001100077202 */ /* 0x000fe20000000f00 */
[----:B------:R-:W-:-:S06]  /*c250*/  UMOV UR4, 0xffffffff ;  /* 0xffffffff00047882 */ /* 0x000fcc0000000000 */
[----:B------:R-:W2:Y:S08]  /*c260*/  LDC R10, c[0x0][0xa10] ;  /* 0x00028400ff0a7b82 */ /* 0x000eb00000000800 */
[----:B------:R-:W3:Y:S01]  /*c270*/  LDC R13, c[0x0][0xa1c] ;  /* 0x00028700ff0d7b82 */ /* 0x000ee20000000800 */
[----:B-1----:R-:W-:Y:S02]  /*c280*/  ISETP.NE.AND P2, PT, R6, 0x1, PT ;  /* 0x000000010600780c */ /* 0x002fe40003f45270 */
[----:B--2---:R-:W-:-:S11]  /*c290*/  ISETP.NE.AND P3, PT, R10, 0x1, PT ;  /* 0x000000010a00780c */ /* 0x004fd60003f65270 */
[----:B------:R-:W1:Y:S01]  /*c2a0*/  @P2 LDC.64 R8, c[0x0][0xa08] ;  /* 0x00028200ff082b82 */ /* 0x000e620000000a00 */
[----:B---3--:R-:W-:-:S07]  /*c2b0*/  ISETP.NE.AND P4, PT, R13, 0x1, PT ;  /* 0x000000010d00780c */ /* 0x008fce0003f85270 */
[----:B------:R-:W2:Y:S08]  /*c2c0*/  @P3 LDC R12, c[0x0][0xa14] ;  /* 0x00028500ff0c3b82 */ /* 0x000eb00000000800 */
[----:B------:R-:W3:Y:S08]  /*c2d0*/  @P3 LDC R11, c[0x0][0xa18] ;  /* 0x00028600ff0b3b82 */ /* 0x000ef00000000800 */
[----:B------:R-:W4:Y:S01]  /*c2e0*/  @P4 LDC.64 R2, c[0x0][0xa20] ;  /* 0x00028800ff024b82 */ /* 0x000f220000000a00 */
[----:B-1----:R-:W-:-:S05]  /*c2f0*/  @P2 IMAD.HI.U32 R8, R17, R8, RZ ;  /* 0x0000000811082227 */ /* 0x002fca00078e00ff */
[----:B------:R-:W-:-:S04]  /*c300*/  @P2 SHF.R.U32.HI R7, RZ, R9, R8 ;  /* 0x00000009ff072219 */ /* 0x000fc80000011608 */
[----:B------:R-:W-:Y:S01]  /*c310*/  MOV R9, R7 ;  /* 0x0000000700097202 */ /* 0x000fe20000000f00 */
[----:B--2---:R-:W-:-:S05]  /*c320*/  @P3 IMAD.HI.U32 R8, R7, R12, RZ ;  /* 0x0000000c07083227 */ /* 0x004fca00078e00ff */
[----:B---3--:R-:W-:-:S05]  /*c330*/  @P3 SHF.R.U32.HI R9, RZ, R11, R8 ;  /* 0x0000000bff093219 */ /* 0x008fca0000011608 */
[----:B----4-:R-:W-:Y:S01]  /*c340*/  @P4 IMAD.HI.U32 R8, R9, R2, RZ ;  /* 0x0000000209084227 */ /* 0x010fe200078e00ff */
[----:B------:R-:W-:-:S04]  /*c350*/  MOV R2, R9 ;  /* 0x0000000900027202 */ /* 0x000fc80000000f00 */
[----:B------:R-:W-:Y:S02]  /*c360*/  @P4 SHF.R.U32.HI R2, RZ, R3, R8 ;  /* 0x00000003ff024219 */ /* 0x000fe40000011608 */
[----:B------:R-:W-:Y:S02]  /*c370*/  IADD3 R3, -R9, RZ, RZ ;  /* 0x000000ff09037210 */ /* 0x000fe40007ffe1ff */
[----:B------:R-:W-:-:S03]  /*c380*/  IADD3 R2, -R2, RZ, RZ ;  /* 0x000000ff02027210 */ /* 0x000fc60007ffe1ff */
[----:B------:R-:W-:Y:S02]  /*c390*/  IMAD R10, R10, R3, R7 ;  /* 0x000000030a0a7224 */ /* 0x000fe400078e0207 */
[----:B------:R-:W-:Y:S01]  /*c3a0*/  IMAD R2, R13, R2, R9 ;  /* 0x000000020d027224 */ /* 0x000fe200078e0209 */
[----:B------:R-:W-:Y:S06]  /*c3b0*/  BRA.DIV UR4, `(.L_x_88) ;  /* 0x0000002204f87947 */ /* 0x000fec000b800000 */
[----:B------:R-:W-:-:S13]  /*c3c0*/  ELECT P6, URZ, PT ;  /* 0x00000000003f782f */ /* 0x000fda00038c0000 */
.L_x_140:
[----:B------:R-:W-:Y:S01]  /*c3d0*/  IADD3 R3, -R7, RZ, RZ ;  /* 0x000000ff07037210 */ /* 0x000fe20007ffe1ff */
[----:B------:R-:W-:Y:S04]  /*c3e0*/  BSSY B1, `(.L_x_89) ;  /* 0x0000049000017945 */ /* 0x000fe80003800000 */
[----:B------:R-:W-:Y:S01]  /*c3f0*/  IMAD R3, R6, R3, R17 ;  /* 0x0000000306037224 */ /* 0x000fe200078e0211 */
[----:B------:R-:W-:-:S04]  /*c400*/  MOV R6, RZ ;  /* 0x000000ff00067202 */ /* 0x000fc80000000f00 */
[----:B------:R-:W-:Y:S01]  /*c410*/  SHF.L.U32 R3, R3, 0x7, RZ ;  /* 0x0000000703037819 */ /* 0x000fe200000006ff */
[----:B------:R-:W-:Y:S06]  /*c420*/  @!P6 BRA `(.L_x_90) ;  /* 0x000000040010e947 */ /* 0x000fec0003800000 */
[----:B------:R-:W1:Y:S01]  /*c430*/  S2R R7, SR_CgaCtaId ;  /* 0x0000000000077919 */ /* 0x000e620000008800 */
[----:B------:R-:W-:-:S04]  /*c440*/  MOV R6, 0x400 ;  /* 0x0000040000067802 */ /* 0x000fc80000000f00 */
[----:B-1----:R-:W-:Y:S02]  /*c450*/  LEA R9, R7, R6, 0x18 ;  /* 0x0000000607097211 */ /* 0x002fe400078ec0ff */
[----:B------:R-:W-:Y:S02]  /*c460*/  SHF.L.U32 R6, R5, 0x1f, RZ ;  /* 0x0000001f05067819 */ /* 0x000fe400000006ff */
[----:B------:R-:W-:-:S04]  /*c470*/  LEA R7, R0, R9, 0x3 ;  /* 0x0000000900077211 */ /* 0x000fc800078e18ff */
[----:B------:R-:W1:Y:S02]  /*c480*/  SYNCS.PHASECHK.TRANS64.TRYWAIT P2, [R7+URZ+0x35460], R6 ;  /* 0x03546006070075a7 */ /* 0x000e64000804017f */
[----:B-1----:R-:W-:Y:S05]  /*c490*/  @!P2 BRA `(.L_x_91) ;  /* 0x0000002000e0a947 */ /* 0x002fea0003800000 */
.L_x_141:
[----:B------:R-:W-:Y:S01]  /*c4a0*/  UPRMT UR4, UR24, 0x9910, URZ ;  /* 0x0000991018047896 */ /* 0x000fe2000800003f */
[----:B-1----:R-:W-:-:S03]  /*c4b0*/  @P1 MOV R6, 0x7000 ;  /* 0x0000700000061802 */ /* 0x002fc60000000f00 */
[----:B------:R-:W-:Y:S01]  /*c4c0*/  UISETP.NE.AND UP0, UPT, UR4, 0x2, UPT ;  /* 0x000000020400788c */ /* 0x000fe2000bf05270 */
[----:B------:R1:W-:Y:S05]  /*c4d0*/  @P1 SYNCS.ARRIVE.TRANS64 RZ, [R7+URZ+0x35450], R6 ;  /* 0x0354500607ff19a7 */ /* 0x0003ea000800003f */
[----:B------:R-:W-:-:S13]  /*c4e0*/  PLOP3.LUT P2, PT, PT, PT, UP0, 0x80, 0x0 ;  /* 0x000000000000781c */ /* 0x000fda0003f4f008 */
[----:B-1----:R-:W-:Y:S05]  /*c4f0*/  @P2 BRA `(.L_x_92) ;  /* 0x0000000000042947 */ /* 0x002fea0003800000 */
[----:B------:R-:W-:Y:S01]  /*c500*/  BPT.TRAP 0x1 ;  /* 0x000000040000795c */ /* 0x000fe20000300000 */
.L_x_92:
[----:B------:R-:W-:Y:S05]  /*c510*/  @P0 BRA `(.L_x_93) ;  /* 0x0000000000040947 */ /* 0x000fea0003800000 */
[----:B------:R-:W-:Y:S01]  /*c520*/  BPT.TRAP 0x1 ;  /* 0x000000040000795c */ /* 0x000fe20000300000 */
.L_x_93:
[----:B------:R-:W-:Y:S01]  /*c530*/  R2UR UR5, R9 ;  /* 0x00000000090572ca */ /* 0x000fe200000e0000 */
[----:B------:R-:W-:Y:S01]  /*c540*/  UIADD3 UR4, UP0, UR22, 0xf0, URZ ;  /* 0x000000f016047890 */ /* 0x000fe2000ff1e03f */
[----:B------:R-:W-:Y:S01]  /*c550*/  R2UR UR14, R0 ;  /* 0x00000000000e72ca */ /* 0x000fe200000e0000 */
[----:B------:R-:W-:Y:S01]  /*c560*/  UMOV UR10, URZ ;  /* 0x0000003f000a7c82 */ /* 0x000fe20008000000 */
[----:B------:R-:W-:Y:S01]  /*c570*/  R2UR UR9, R7 ;  /* 0x00000000070972ca */ /* 0x000fe200000e0000 */
[----:B------:R-:W-:Y:S01]  /*c580*/  UMOV UR6, 0x0 ;  /* 0x0000000000067882 */ /* 0x000fe20000000000 */
[----:B------:R-:W-:Y:S01]  /*c590*/  R2UR UR11, R3 ;  /* 0x00000000030b72ca */ /* 0x000fe200000e0000 */
[----:B------:R-:W-:Y:S01]  /*c5a0*/  UMOV UR7, 0x10000000 ;  /* 0x1000000000077882 */ /* 0x000fe20000000000 */
[----:B------:R-:W-:Y:S01]  /*c5b0*/  R2UR UR12, R10 ;  /* 0x000000000a0c72ca */ /* 0x000fe200000e0000 */
[----:B------:R-:W-:Y:S01]  /*c5c0*/  UMOV UR16, 0x20 ;  /* 0x0000002000107882 */ /* 0x000fe20000000000 */
[----:B------:R-:W-:Y:S01]  /*c5d0*/  R2UR UR13, R2 ;  /* 0x00000000020d72ca */ /* 0x000fe200000e0000 */
[----:B------:R-:W-:Y:S01]  /*c5e0*/  UMOV UR18, 0x40 ;  /* 0x0000004000127882 */ /* 0x000fe20000000000 */
[----:B------:R-:W-:Y:S01]  /*c5f0*/  UMOV UR20, 0x60 ;  /* 0x0000006000147882 */ /* 0x000fe20000000000 */
[----:B------:R-:W-:Y:S01]  /*c600*/  UMOV UR21, 0x80 ;  /* 0x0000008000157882 */ /* 0x000fe20000000000 */
[----:B------:R-:W-:Y:S01]  /*c610*/  IADD3 R0, R0, 0x1, RZ ;  /* 0x0000000100007810 */ /* 0x000fe20007ffe0ff */
[----:B------:R-:W-:-:S02]  /*c620*/  UIMAD UR14, UR14, 0x7000, UR5 ;  /* 0x000070000e0e78a4 */ /* 0x000fc4000f8e0205 */
[----:B------:R-:W-:Y:S01]  /*c630*/  UIADD3 UR9, UR9, 0x35450, URZ ;  /* 0x0003545009097890 */ /* 0x000fe2000fffe03f */
[C---:B------:R-:W-:Y:S01]  /*c640*/  ISETP.NE.AND P2, PT, R0.reuse, 0x2, PT ;  /* 0x000000020000780c */ /* 0x040fe20003f45270 */
[----:B------:R-:W-:Y:S02]  /*c650*/  UIADD3.X UR5, URZ, UR23, URZ, UP0, !UPT ;  /* 0x000000173f057290 */ /* 0x000fe400087fe43f */
[----:B------:R-:W-:Y:S01]  /*c660*/  UIADD3 UR15, UR14, 0x1000, URZ ;  /* 0x000010000e0f7890 */ /* 0x000fe2000fffe03f */
[----:B------:R-:W-:Y:S01]  /*c670*/  SEL R6, RZ, 0x1, P2 ;  /* 0x00000001ff067807 */ /* 0x000fe20001000000 */
[----:B------:R-:W-:Y:S01]  /*c680*/  UIADD3 UR17, UR14, 0x2000, URZ ;  /* 0x000020000e117890 */ /* 0x000fe2000fffe03f */
[----:B------:R-:W-:Y:S01]  /*c690*/  SEL R0, R0, RZ, P2 ;  /* 0x000000ff00007207 */ /* 0x000fe20001000000 */
[----:B------:R-:W-:Y:S01]  /*c6a0*/  UMOV UR8, UR14 ;  /* 0x0000000e00087c82 */ /* 0x000fe20008000000 */
[----:B------:R-:W-:Y:S01]  /*c6b0*/  UIADD3 UR19, UR14, 0x3000, URZ ;  /* 0x000030000e137890 */ /* 0x000fe2000fffe03f */
[----:B------:R-:W-:Y:S01]  /*c6c0*/  LOP3.LUT R5, R5, R6, RZ, 0x3c, !PT ;  /* 0x0000000605057212 */ /* 0x000fe200078e3cff */
[----:B------:R1:W-:Y:S01]  /*c6d0*/  UTMALDG.4D [UR8], [UR4], desc[UR6] ;  /* 0x00000608040075b4 */ /* 0x0003e20008019000 */
[----:B------:R-:W-:Y:S01]  /*c6e0*/  MOV R6, 0x40 ;  /* 0x0000004000067802 */ /* 0x000fe20000000f00 */
[----:B-1----:R-:W-:Y:S01]  /*c6f0*/  UMOV UR8, UR15 ;  /* 0x0000000f00087c82 */ /* 0x002fe20008000000 */
[----:B------:R-:W-:Y:S01]  /*c700*/  UMOV UR10, UR16 ;  /* 0x00000010000a7c82 */ /* 0x000fe20008000000 */
[----:B------:R-:W-:Y:S01]  /*c710*/  UIADD3 UR15, UR14, 0x4000, URZ ;  /* 0x000040000e0f7890 */ /* 0x000fe2000fffe03f */
[----:B------:R1:W-:Y:S01]  /*c720*/  UTMALDG.4D [UR8], [UR4], desc[UR6] ;  /* 0x00000608040075b4 */ /* 0x0003e20008019000 */
[----:B------:R-:W-:Y:S01]  /*c730*/  UIADD3 UR16, UR14, 0x5000, URZ ;  /* 0x000050000e107890 */ /* 0x000fe2000fffe03f */
[----:B-1----:R-:W-:Y:S01]  /*c740*/  UMOV UR8, UR17 ;  /* 0x0000001100087c82 */ /* 0x002fe20008000000 */
[----:B------:R-:W-:Y:S01]  /*c750*/  UMOV UR10, UR18 ;  /* 0x00000012000a7c82 */ /* 0x000fe20008000000 */
[----:B------:R-:W-:Y:S01]  /*c760*/  UIADD3 UR17, UR14, 0x6000, URZ ;  /* 0x000060000e117890 */ /* 0x000fe2000fffe03f */
[----:B------:R1:W-:Y:S02]  /*c770*/  UTMALDG.4D [UR8], [UR4], desc[UR6] ;  /* 0x00000608040075b4 */ /* 0x0003e40008019000 */
[----:B------:R-:W-:Y:S01]  /*c780*/  UMOV UR14, 0xa0 ;  /* 0x000000a0000e7882 */ /* 0x000fe20000000000 */
[----:B-1----:R-:W-:Y:S01]  /*c790*/  UMOV UR8, UR19 ;  /* 0x0000001300087c82 */ /* 0x002fe20008000000 */
[----:B------:R-:W-:-:S02]  /*c7a0*/  UMOV UR10, UR20 ;  /* 0x00000014000a7c82 */ /* 0x000fc40008000000 */
[----:B------:R1:W-:Y:S02]  /*c7b0*/  UTMALDG.4D [UR8], [UR4], desc[UR6] ;  /* 0x00000608040075b4 */ /* 0x0003e40008019000 */
[----:B-1----:R-:W-:Y:S01]  /*c7c0*/  UMOV UR8, UR15 ;  /* 0x0000000f00087c82 */ /* 0x002fe20008000000 */
[----:B------:R-:W-:Y:S02]  /*c7d0*/  UMOV UR10, UR21 ;  /* 0x00000015000a7c82 */ /* 0x000fe40008000000 */
[----:B------:R1:W-:Y:S02]  /*c7e0*/  UTMALDG.4D [UR8], [UR4], desc[UR6] ;  /* 0x00000608040075b4 */ /* 0x0003e40008019000 */
[----:B-1----:R-:W-:Y:S01]  /*c7f0*/  UMOV UR8, UR16 ;  /* 0x0000001000087c82 */ /* 0x002fe20008000000 */
[----:B------:R-:W-:Y:S01]  /*c800*/  UMOV UR10, UR14 ;  /* 0x0000000e000a7c82 */ /* 0x000fe20008000000 */
[----:B------:R-:W-:Y:S01]  /*c810*/  UMOV UR14, 0xc0 ;  /* 0x000000c0000e7882 */ /* 0x000fe20000000000 */
[----:B------:R1:W-:Y:S02]  /*c820*/  UTMALDG.4D [UR8], [UR4], desc[UR6] ;  /* 0x00000608040075b4 */ /* 0x0003e40008019000 */
[----:B-1----:R-:W-:Y:S01]  /*c830*/  UMOV UR8, UR17 ;  /* 0x0000001100087c82 */ /* 0x002fe20008000000 */
[----:B------:R-:W-:-:S02]  /*c840*/  UMOV UR10, UR14 ;  /* 0x0000000e000a7c82 */ /* 0x000fc40008000000 */
[----:B------:R1:W-:Y:S02]  /*c850*/  UTMALDG.4D [UR8], [UR4], desc[UR6] ;  /* 0x00000608040075b4 */ /* 0x0003e40008019000 */
[----:B-1----:R-:W-:Y:S01]  /*c860*/  NOP ;  /* 0x0000000000007918 */ /* 0x002fe20000000000 */
.L_x_90:
[----:B------:R-:W-:Y:S05]  /*c870*/  BSYNC B1 ;  /* 0x0000000000017941 */ /* 0x000fea0003800000 */
.L_x_89:
[----:B------:R-:W-:Y:S01]  /*c880*/  LOP3.LUT P2, RZ, R4, 0xff, RZ, 0xc0, !PT ;  /* 0x000000ff04ff7812 */ /* 0x000fe2000784c0ff */
[----:B------:R-:W-:-:S12]  /*c890*/  BSSY B1, `(.L_x_94) ;  /* 0x0000009000017945 */ /* 0x000fd80003800000 */
[----:B------:R-:W-:Y:S05]  /*c8a0*/  @!P2 BRA `(.L_x_95) ;  /* 0x00000000001ca947 */ /* 0x000fea0003800000 */
[----:B------:R-:W1:Y:S01]  /*c8b0*/  S2R R7, SR_CgaCtaId ;  /* 0x0000000000077919 */ /* 0x000e620000008800 */
[----:B------:R-:W-:-:S04]  /*c8c0*/  MOV R4, 0x400 ;  /* 0x0000040000047802 */ /* 0x000fc80000000f00 */
[----:B-1----:R-:W-:Y:S02]  /*c8d0*/  LEA R7, R7, R4, 0x18 ;  /* 0x0000000407077211 */ /* 0x002fe400078ec0ff */
[----:B------:R-:W-:Y:S02]  /*c8e0*/  SHF.L.U32 R4, RZ, 0x1f, RZ ;  /* 0x0000001fff047819 */ /* 0x000fe400000006ff */
[----:B------:R1:W-:Y:S02]  /*c8f0*/  SYNCS.ARRIVE.TRANS64.A1T0 RZ, [R7+URZ+0x354b0], RZ ;  /* 0x0354b0ff07ff79a7 */ /* 0x0003e4000810003f */
[----:B------:R-:W2:Y:S02]  /*c900*/  SYNCS.PHASECHK.TRANS64.TRYWAIT P2, [R7+URZ+0x354b0], R4 ;  /* 0x0354b004070075a7 */ /* 0x000ea4000804017f */
[----:B-12---:R-:W-:Y:S05]  /*c910*/  @!P2 BRA `(.L_x_96) ;  /* 0x0000001c00d4a947 */ /* 0x006fea0003800000 */
.L_x_95:
[----:B------:R-:W-:Y:S05]  /*c920*/  BSYNC B1 ;  /* 0x0000000000017941 */ /* 0x000fea0003800000 */
.L_x_94:
[----:B------:R-:W-:Y:S04]  /*c930*/  BSSY B1, `(.L_x_97) ;  /* 0x0000047000017945 */ /* 0x000fe80003800000 */
[----:B------:R-:W-:Y:S05]  /*c940*/  @!P6 BRA `(.L_x_98) ;  /* 0x000000040014e947 */ /* 0x000fea0003800000 */
[----:B-1----:R-:W1:Y:S01]  /*c950*/  S2R R7, SR_CgaCtaId ;  /* 0x0000000000077919 */ /* 0x002e620000008800 */
[----:B------:R-:W-:Y:S02]  /*c960*/  MOV R4, 0x400 ;  /* 0x0000040000047802 */ /* 0x000fe40000000f00 */
[----:B------:R-:W-:Y:S02]  /*c970*/  SHF.L.U32 R9, R5, 0x1f, RZ ;  /* 0x0000001f05097819 */ /* 0x000fe400000006ff */
[----:B-1----:R-:W-:-:S04]  /*c980*/  LEA R7, R7, R4, 0x18 ;  /* 0x0000000407077211 */ /* 0x002fc800078ec0ff */
[----:B------:R-:W-:-:S04]  /*c990*/  LEA R4, R0, R7, 0x3 ;  /* 0x0000000700047211 */ /* 0x000fc800078e18ff */
[----:B------:R-:W1:Y:S02]  /*c9a0*/  SYNCS.PHASECHK.TRANS64.TRYWAIT P2, [R4+URZ+0x35460], R9 ;  /* 0x03546009040075a7 */ /* 0x000e64000804017f */
[----:B-1----:R-:W-:Y:S05]  /*c9b0*/  @!P2 BRA `(.L_x_99) ;  /* 0x0000001c00c0a947 */ /* 0x002fea0003800000 */
.L_x_142:
[----:B------:R-:W-:Y:S01]  /*c9c0*/  UPRMT UR4, UR24, 0x9910, URZ ;  /* 0x0000991018047896 */ /* 0x000fe2000800003f */
[----:B-1----:R-:W-:-:S03]  /*c9d0*/  @P1 MOV R9, 0x7000 ;  /* 0x0000700000091802 */ /* 0x002fc60000000f00 */
[----:B------:R-:W-:Y:S01]  /*c9e0*/  UISETP.NE.AND UP0, UPT, UR4, 0x2, UPT ;  /* 0x000000020400788c */ /* 0x000fe2000bf05270 */
[----:B------:R1:W-:Y:S05]  /*c9f0*/  @P1 SYNCS.ARRIVE.TRANS64 RZ, [R4+URZ+0x35450], R9 ;  /* 0x0354500904ff19a7 */ /* 0x0003ea000800003f */
[----:B------:R-:W-:-:S13]  /*ca00*/  PLOP3.LUT P2, PT, PT, PT, UP0, 0x80, 0x0 ;  /* 0x000000000000781c */ /* 0x000fda0003f4f008 */
[----:B-1----:R-:W-:Y:S05]  /*ca10*/  @P2 BRA `(.L_x_100) ;  /* 0x0000000000042947 */ /* 0x002fea0003800000 */
[----:B------:R-:W-:Y:S01]  /*ca20*/  BPT.TRAP 0x1 ;  /* 0x000000040000795c */ /* 0x000fe20000300000 */
.L_x_100:
[----:B------:R-:W-:Y:S05]  /*ca30*/  @P0 BRA `(.L_x_101) ;  /* 0x0000000000040947 */ /* 0x000fea0003800000 */
[----:B------:R-:W-:Y:S01]  /*ca40*/  BPT.TRAP 0x1 ;  /* 0x000000040000795c */ /* 0x000fe20000300000 */
.L_x_101:
        /* <DEDUP_REMOVED lines=15> */
[----:B------:R-:W-:Y:S01]  /*cb40*/  UIMAD UR14, UR14, 0x7000, UR5 ;  /* 0x000070000e0e78a4 */ /* 0x000fe2000f8e0205 */
[----:B------:R-:W-:Y:S01]  /*cb50*/  IADD3 R0, R0, 0x1, RZ ;  /* 0x0000000100007810 */ /* 0x000fe20007ffe0ff */
[----:B------:R-:W-:-:S02]  /*cb60*/  UIADD3.X UR5, URZ, UR23, URZ, UP0, !UPT ;  /* 0x000000173f057290 */ /* 0x000fc400087fe43f */
[----:B------:R-:W-:Y:S01]  /*cb70*/  UIADD3 UR11, UR11, UR8, URZ ;  /* 0x000000080b0b7290 */ /* 0x000fe2000fffe03f */
[C---:B------:R-:W-:Y:S01]  /*cb80*/  ISETP.NE.AND P2, PT, R0.reuse, 0x2, PT ;  /* 0x000000020000780c */ /* 0x040fe20003f45270 */
[----:B------:R-:W-:Y:S02]  /*cb90*/  UIADD3 UR9, UR9, 0x35450, URZ ;  /* 0x0003545009097890 */ /* 0x000fe4000fffe03f */
[----:B------:R-:W-:Y:S01]  /*cba0*/  UIADD3 UR15, UR14, 0x1000, URZ ;  /* 0x000010000e0f7890 */ /* 0x000fe2000fffe03f */
[----:B------:R-:W-:Y:S01]  /*cbb0*/  SEL R2, RZ, 0x1, P2 ;  /* 0x00000001ff027807 */ /* 0x000fe20001000000 */
[----:B------:R-:W-:Y:S01]  /*cbc0*/  UIADD3 UR17, UR14, 0x2000, URZ ;  /* 0x000020000e117890 */ /* 0x000fe2000fffe03f */
[----:B------:R-:W-:Y:S01]  /*cbd0*/  SEL R0, R0, RZ, P2 ;  /* 0x000000ff00007207 */ /* 0x000fe20001000000 */
[----:B------:R-:W-:Y:S01]  /*cbe0*/  UMOV UR8, UR14 ;  /* 0x0000000e00087c82 */ /* 0x000fe20008000000 */
[----:B------:R-:W-:Y:S01]  /*cbf0*/  UIADD3 UR19, UR14, 0x3000, URZ ;  /* 0x000030000e137890 */ /* 0x000fe2000fffe03f */
[----:B------:R-:W-:Y:S01]  /*cc00*/  LOP3.LUT R5, R5, R2, RZ, 0x3c, !PT ;  /* 0x0000000205057212 */ /* 0x000fe200078e3cff */
[----:B------:R1:W-:Y:S02]  /*cc10*/  UTMALDG.4D [UR8], [UR4], desc[UR6] ;  /* 0x00000608040075b4 */ /* 0x0003e40008019000 */
        /* <DEDUP_REMOVED lines=23> */
[----:B--2---:R-:W-:Y:S01]  /*cd90*/  NOP ;  /* 0x0000000000007918 */ /* 0x004fe20000000000 */
.L_x_98:
[----:B------:R-:W-:Y:S05]  /*cda0*/  BSYNC B1 ;  /* 0x0000000000017941 */ /* 0x000fea0003800000 */
.L_x_97:
[----:B------:R-:W-:Y:S02]  /*cdb0*/  IADD3 R17, R17, UR25, RZ ;  /* 0x0000001911117c10 */ /* 0x000fe4000fffe0ff */
[----:B-1----:R-:W-:Y:S02]  /*cdc0*/  PRMT R4, RZ, 0x7610, R4 ;  /* 0x00007610ff047816 */ /* 0x002fe40000000004 */
[----:B------:R-:W-:-:S13]  /*cdd0*/  ISETP.GE.AND P2, PT, R17, UR26, PT ;  /* 0x0000001a11007c0c */ /* 0x000fda000bf46270 */
[----:B------:R-:W-:Y:S05]  /*cde0*/  @!P2 BRA `(.L_x_102) ;  /* 0xfffffff40010a947 */ /* 0x000fea000383ffff */
[----:B------:R-:W-:Y:S05]  /*cdf0*/  BSYNC B0 ;  /* 0x0000000000007941 */ /* 0x000fea0003800000 */
.L_x_87:
[----:B------:R-:W-:Y:S05]  /*ce00*/  EXIT ;  /* 0x000000000000794d */ /* 0x000fea0003800000 */
.L_x_86:
[----:B-1----:R-:W-:Y:S02]  /*ce10*/  ULDC UR4, c[0x0][0xa00] ;  /* 0x0002800000047ab9 */ /* 0x002fe40000000800 */
[----:B------:R-:W-:-:S13]  /*ce20*/  ISETP.GE.AND P0, PT, R17, UR4, PT ;  /* 0x0000000411007c0c */ /* 0x000fda000bf06270 */
[----:B------:R-:W-:Y:S05]  /*ce30*/  @P0 EXIT ;  /* 0x000000000000094d */ /* 0x000fea0003800000 */
[----:B------:R-:W-:Y:S01]  /*ce40*/  R2UR UR4, R18 ;  /* 0x00000000120472ca */ /* 0x000fe200000e0000 */
[----:B------:R-:W-:Y:S01]  /*ce50*/  BSSY B0, `(.L_x_103) ;  /* 0x000015b000007945 */ /* 0x000fe20003800000 */
[----:B------:R-:W-:Y:S01]  /*ce60*/  LOP3.LUT P0, RZ, R2, 0x1f, RZ, 0xc0, !PT ;  /* 0x0000001f02ff7812 */ /* 0x000fe2000780c0ff */
[----:B------:R-:W-:Y:S01]  /*ce70*/  ULDC.64 UR16, c[0x0][0x198] ;  /* 0x0000660000107ab9 */ /* 0x000fe20000000a00 */
[----:B------:R-:W-:Y:S01]  /*ce80*/  MOV R5, 0x1 ;  /* 0x0000000100057802 */ /* 0x000fe20000000f00 */
[----:B------:R-:W-:Y:S01]  /*ce90*/  ULDC UR21, c[0x0][0xc] ;  /* 0x0000030000157ab9 */ /* 0x000fe20000000800 */
[----:B------:R-:W-:Y:S02]  /*cea0*/  PLOP3.LUT P0, PT, P0, P2, PT, 0x2a, 0x0 ;  /* 0x000000000000781c */ /* 0x000fe40000704572 */
[----:B------:R-:W-:Y:S02]  /*ceb0*/  MOV R0, RZ ;  /* 0x000000ff00007202 */ /* 0x000fe40000000f00 */
[----:B------:R-:W-:-:S03]  /*cec0*/  MOV R4, 0x1 ;  /* 0x0000000100047802 */ /* 0x000fc60000000f00 */
[----:B------:R-:W-:-:S12]  /*ced0*/  ULOP3.LUT UR20, UR4, 0x2, URZ, 0xfc, !UPT ;  /* 0x0000000204147892 */ /* 0x000fd8000f8efc3f */
.L_x_130:
[----:B------:R-:W1:Y:S01]  /*cee0*/  LDC R2, c[0x0][0xa04] ;  /* 0x00028100ff027b82 */ /* 0x000e620000000800 */
[----:B------:R-:W-:-:S07]  /*cef0*/  UMOV UR4, 0xffffffff ;  /* 0xffffffff00047882 */ /* 0x000fce0000000000 */
        /* <DEDUP_REMOVED lines=9> */
[----:B-1----:R-:W-:Y:S01]  /*cf90*/  @P3 IMAD.HI.U32 R10, R17, R6, RZ ;  /* 0x00000006110a3227 */ /* 0x002fe200078e00ff */
[----:B------:R-:W-:-:S04]  /*cfa0*/  MOV R6, R17 ;  /* 0x0000001100067202 */ /* 0x000fc80000000f00 */
[----:B------:R-:W-:-:S04]  /*cfb0*/  @P3 SHF.R.U32.HI R6, RZ, R7, R10 ;  /* 0x00000007ff063219 */ /* 0x000fc8000001160a */
[----:B------:R-:W-:Y:S01]  /*cfc0*/  MOV R7, R6 ;  /* 0x0000000600077202 */ /* 0x000fe20000000f00 */
[----:B--2---:R-:W-:-:S05]  /*cfd0*/  @P4 IMAD.HI.U32 R9, R6, R9, RZ ;  /* 0x0000000906094227 */ /* 0x004fca00078e00ff */
[----:B---3--:R-:W-:-:S04]  /*cfe0*/  @P4 SHF.R.U32.HI R7, RZ, R12, R9 ;  /* 0x0000000cff074219 */ /* 0x008fc80000011609 */
[----:B------:R-:W-:Y:S01]  /*cff0*/  MOV R9, R7 ;  /* 0x0000000700097202 */ /* 0x000fe20000000f00 */
[----:B----4-:R-:W-:-:S05]  /*d000*/  @P5 IMAD.HI.U32 R2, R7, R2, RZ ;  /* 0x0000000207025227 */ /* 0x010fca00078e00ff */
[----:B------:R-:W-:Y:S02]  /*d010*/  @P5 SHF.R.U32.HI R9, RZ, R3, R2 ;  /* 0x00000003ff095219 */ /* 0x000fe40000011602 */
[----:B------:R-:W-:-:S05]  /*d020*/  IADD3 R3, -R7, RZ, RZ ;  /* 0x000000ff07037210 */ /* 0x000fca0007ffe1ff */
[----:B------:R-:W-:Y:S01]  /*d030*/  IMAD R2, R11, R3, R6 ;  /* 0x000000030b027224 */ /* 0x000fe200078e0206 */
[----:B------:R-:W-:-:S05]  /*d040*/  IADD3 R3, -R9, RZ, RZ ;  /* 0x000000ff09037210 */ /* 0x000fca0007ffe1ff */
[----:B------:R-:W-:Y:S01]  /*d050*/  IMAD R3, R8, R3, R7 ;  /* 0x0000000308037224 */ /* 0x000fe200078e0207 */
[----:B------:R-:W-:Y:S06]  /*d060*/  BRA.DIV UR4, `(.L_x_104) ;  /* 0x0000001a04287947 */ /* 0x000fec000b800000 */
[----:B------:R-:W-:-:S13]  /*d070*/  ELECT P6, URZ, PT ;  /* 0x00000000003f782f */ /* 0x000fda00038c0000 */
.L_x_145:
[----:B------:R-:W1:Y:S01]  /*d080*/  LDC R6, c[0x0][0x28c] ;  /* 0x0000a300ff067b82 */ /* 0x000e620000000800 */
[----:B------:R-:W-:Y:S01]  /*d090*/  BSSY B1, `(.L_x_105) ;  /* 0x0000045000017945 */ /* 0x000fe20003800000 */
[----:B-1----:R-:W-:-:S13]  /*d0a0*/  ISETP.GT.AND P3, PT, R6, RZ, P6 ;  /* 0x000000ff0600720c */ /* 0x002fda0003764270 */
[----:B------:R-:W-:Y:S05]  /*d0b0*/  @!P3 BRA `(.L_x_106) ;  /* 0x000000040008b947 */ /* 0x000fea0003800000 */
[----:B------:R-:W1:Y:S01]  /*d0c0*/  S2R R8, SR_CgaCtaId ;  /* 0x0000000000087919 */ /* 0x000e620000008800 */
[----:B------:R-:W-:-:S04]  /*d0d0*/  MOV R7, 0x400 ;  /* 0x0000040000077802 */ /* 0x000fc80000000f00 */
[----:B-1----:R-:W-:Y:S02]  /*d0e0*/  LEA R9, R8, R7, 0x18 ;  /* 0x0000000708097211 */ /* 0x002fe400078ec0ff */
[----:B------:R-:W-:Y:S02]  /*d0f0*/  SHF.L.U32 R7, R4, 0x1f, RZ ;  /* 0x0000001f04077819 */ /* 0x000fe400000006ff */
[----:B------:R-:W-:-:S04]  /*d100*/  LEA R8, R0, R9, 0x3 ;  /* 0x0000000900087211 */ /* 0x000fc800078e18ff */
[----:B------:R-:W1:Y:S02]  /*d110*/  SYNCS.PHASECHK.TRANS64.TRYWAIT P4, [R8+URZ+0x35428], R7 ;  /* 0x03542807080075a7 */ /* 0x000e64000808017f */
[----:B-1----:R-:W-:Y:S05]  /*d120*/  @!P4 BRA `(.L_x_107) ;  /* 0x000000180018c947 */ /* 0x002fea0003800000 */
.L_x_146:
[----:B------:R-:W-:Y:S01]  /*d130*/  UPRMT UR4, UR20, 0x9910, URZ ;  /* 0x0000991014047896 */ /* 0x000fe2000800003f */
[----:B-1----:R-:W-:-:S03]  /*d140*/  @P2 MOV R7, 0x7000 ;  /* 0x0000700000072802 */ /* 0x002fc60000000f00 */
[----:B------:R-:W-:Y:S01]  /*d150*/  UISETP.NE.AND UP0, UPT, UR4, 0x2, UPT ;  /* 0x000000020400788c */ /* 0x000fe2000bf05270 */
[----:B------:R1:W-:Y:S05]  /*d160*/  @P2 SYNCS.ARRIVE.TRANS64 RZ, [R8+URZ+0x35400], R7 ;  /* 0x0354000708ff29a7 */ /* 0x0003ea000800003f */
[----:B------:R-:W-:-:S13]  /*d170*/  PLOP3.LUT P4, PT, PT, PT, UP0, 0x80, 0x0 ;  /* 0x000000000000781c */ /* 0x000fda0003f8f008 */
[----:B-1----:R-:W-:Y:S05]  /*d180*/  @P4 BRA `(.L_x_108) ;  /* 0x0000000000044947 */ /* 0x002fea0003800000 */
[----:B------:R-:W-:Y:S01]  /*d190*/  BPT.TRAP 0x1 ;  /* 0x000000040000795c */ /* 0x000fe20000300000 */
.L_x_108:
[----:B------:R-:W-:Y:S05]  /*d1a0*/  @P0 BRA `(.L_x_109) ;  /* 0x0000000000040947 */ /* 0x000fea0003800000 */
[----:B------:R-:W-:Y:S01]  /*d1b0*/  BPT.TRAP 0x1 ;  /* 0x000000040000795c */ /* 0x000fe20000300000 */
.L_x_109:
[----:B------:R-:W-:Y:S01]  /*d1c0*/  IMAD R9, R0, 0x7000, R9 ;  /* 0x0000700000097824 */ /* 0x000fe200078e0209 */
[----:B------:R-:W-:Y:S01]  /*d1d0*/  R2UR UR9, R8 ;  /* 0x00000000080972ca */ /* 0x000fe200000e0000 */
[----:B------:R-:W-:Y:S01]  /*d1e0*/  UIADD3 UR4, UP0, UR16, 0x1f0, URZ ;  /* 0x000001f010047890 */ /* 0x000fe2000ff1e03f */
[----:B------:R-:W-:Y:S01]  /*d1f0*/  R2UR UR12, R2 ;  /* 0x00000000020c72ca */ /* 0x000fe200000e0000 */
[----:B------:R-:W-:Y:S01]  /*d200*/  UMOV UR10, URZ ;  /* 0x0000003f000a7c82 */ /* 0x000fe20008000000 */
[----:B------:R-:W-:Y:S01]  /*d210*/  R2UR UR14, R9 ;  /* 0x00000000090e72ca */ /* 0x000fe200000e0000 */
[----:B------:R-:W-:Y:S01]  /*d220*/  UIADD3.X UR5, URZ, UR17, URZ, UP0, !UPT ;  /* 0x000000113f057290 */ /* 0x000fe200087fe43f */
[----:B------:R-:W-:Y:S01]  /*d230*/  R2UR UR13, R3 ;  /* 0x00000000030d72ca */ /* 0x000fe200000e0000 */
[----:B------:R-:W-:Y:S01]  /*d240*/  UMOV UR6, 0x0 ;  /* 0x0000000000067882 */ /* 0x000fe20000000000 */
[----:B------:R-:W-:Y:S01]  /*d250*/  UMOV UR7, 0x10000000 ;  /* 0x1000000000077882 */ /* 0x000fe20000000000 */
[----:B------:R-:W-:Y:S01]  /*d260*/  UMOV UR11, URZ ;  /* 0x0000003f000b7c82 */ /* 0x000fe20008000000 */
[----:B------:R-:W-:Y:S01]  /*d270*/  UMOV UR22, 0x20 ;  /* 0x0000002000167882 */ /* 0x000fe20000000000 */
[----:B------:R-:W-:Y:S01]  /*d280*/  UMOV UR23, 0x40 ;  /* 0x0000004000177882 */ /* 0x000fe20000000000 */
[----:B------:R-:W-:Y:S01]  /*d290*/  UMOV UR24, 0x60 ;  /* 0x0000006000187882 */ /* 0x000fe20000000000 */
[----:B------:R-:W-:Y:S01]  /*d2a0*/  UIADD3 UR9, UR9, 0x35400, URZ ;  /* 0x0003540009097890 */ /* 0x000fe2000fffe03f */
[----:B------:R-:W-:Y:S01]  /*d2b0*/  IADD3 R0, R0, 0x1, RZ ;  /* 0x0000000100007810 */ /* 0x000fe20007ffe0ff */
[----:B------:R-:W-:-:S02]  /*d2c0*/  UMOV UR25, 0x80 ;  /* 0x0000008000197882 */ /* 0x000fc40000000000 */
[----:B------:R-:W-:Y:S01]  /*d2d0*/  UIADD3 UR8, UR14, 0xe000, URZ ;  /* 0x0000e0000e087890 */ /* 0x000fe2000fffe03f */
[C---:B------:R-:W-:Y:S01]  /*d2e0*/  ISETP.NE.AND P4, PT, R0.reuse, 0x5, PT ;  /* 0x000000050000780c */ /* 0x040fe20003f85270 */
[----:B------:R-:W-:Y:S02]  /*d2f0*/  UIADD3 UR15, UR14, 0xf000, URZ ;  /* 0x0000f0000e0f7890 */ /* 0x000fe4000fffe03f */
[----:B------:R-:W-:Y:S01]  /*d300*/  UIADD3 UR18, UR14, 0x10000, URZ ;  /* 0x000100000e127890 */ /* 0x000fe2000fffe03f */
[----:B------:R-:W-:Y:S01]  /*d310*/  SEL R7, RZ, 0x1, P4 ;  /* 0x00000001ff077807 */ /* 0x000fe20002000000 */
[----:B------:R-:W-:Y:S01]  /*d320*/  UIADD3 UR19, UR14, 0x11000, URZ ;  /* 0x000110000e137890 */ /* 0x000fe2000fffe03f */
[----:B------:R-:W-:Y:S02]  /*d330*/  SEL R0, R0, RZ, P4 ;  /* 0x000000ff00007207 */ /* 0x000fe40002000000 */
[----:B------:R1:W-:Y:S01]  /*d340*/  UTMALDG.4D [UR8], [UR4], desc[UR6] ;  /* 0x00000608040075b4 */ /* 0x0003e20008019000 */
[----:B------:R-:W-:Y:S01]  /*d350*/  LOP3.LUT R4, R4, R7, RZ, 0x3c, !PT ;  /* 0x0000000704047212 */ /* 0x000fe200078e3cff */
[----:B-1----:R-:W-:Y:S01]  /*d360*/  UMOV UR8, UR15 ;  /* 0x0000000f00087c82 */ /* 0x002fe20008000000 */
[----:B------:R-:W-:Y:S01]  /*d370*/  UMOV UR10, UR22 ;  /* 0x00000016000a7c82 */ /* 0x000fe20008000000 */
[----:B------:R-:W-:Y:S01]  /*d380*/  UIADD3 UR15, UR14, 0x12000, URZ ;  /* 0x000120000e0f7890 */ /* 0x000fe2000fffe03f */
[----:B------:R1:W-:Y:S02]  /*d390*/  UTMALDG.4D [UR8], [UR4], desc[UR6] ;  /* 0x00000608040075b4 */ /* 0x0003e40008019000 */
[----:B-1----:R-:W-:Y:S01]  /*d3a0*/  UMOV UR8, UR18 ;  /* 0x0000001200087c82 */ /* 0x002fe20008000000 */
[----:B------:R-:W-:Y:S01]  /*d3b0*/  UMOV UR10, UR23 ;  /* 0x00000017000a7c82 */ /* 0x000fe20008000000 */
[----:B------:R-:W-:Y:S01]  /*d3c0*/  UIADD3 UR18, UR14, 0x13000, URZ ;  /* 0x000130000e127890 */ /* 0x000fe2000fffe03f */
[----:B------:R1:W-:Y:S01]  /*d3d0*/  UTMALDG.4D [UR8], [UR4], desc[UR6] ;  /* 0x00000608040075b4 */ /* 0x0003e20008019000 */
[----:B------:R-:W-:Y:S01]  /*d3e0*/  UIADD3 UR14, UR14, 0x14000, URZ ;  /* 0x000140000e0e7890 */ /* 0x000fe2000fffe03f */
[----:B-1----:R-:W-:Y:S01]  /*d3f0*/  UMOV UR8, UR19 ;  /* 0x0000001300087c82 */ /* 0x002fe20008000000 */
[----:B------:R-:W-:-:S02]  /*d400*/  UMOV UR10, UR24 ;  /* 0x00000018000a7c82 */ /* 0x000fc40008000000 */
[----:B------:R1:W-:Y:S02]  /*d410*/  UTMALDG.4D [UR8], [UR4], desc[UR6] ;  /* 0x00000608040075b4 */ /* 0x0003e40008019000 */
[----:B-1----:R-:W-:Y:S01]  /*d420*/  UMOV UR8, UR15 ;  /* 0x0000000f00087c82 */ /* 0x002fe20008000000 */
[----:B------:R-:W-:Y:S01]  /*d430*/  UMOV UR10, UR25 ;  /* 0x00000019000a7c82 */ /* 0x000fe20008000000 */
[----:B------:R-:W-:Y:S01]  /*d440*/  UMOV UR15, 0xa0 ;  /* 0x000000a0000f7882 */ /* 0x000fe20000000000 */
        /* <DEDUP_REMOVED lines=9> */
.L_x_106:
[----:B------:R-:W-:Y:S05]  /*d4e0*/  BSYNC B1 ;  /* 0x0000000000017941 */ /* 0x000fea0003800000 */
.L_x_105:
        /* <DEDUP_REMOVED lines=10> */
.L_x_111:
[----:B------:R-:W-:Y:S05]  /*d590*/  BSYNC B1 ;  /* 0x0000000000017941 */ /* 0x000fea0003800000 */
.L_x_110:
[----:B------:R-:W-:Y:S01]  /*d5a0*/  BSSY B1, `(.L_x_113) ;  /* 0x0000046000017945 */ /* 0x000fe20003800000 */
[----:B-1----:R-:W-:-:S03]  /*d5b0*/  MOV R8, RZ ;  /* 0x000000ff00087202 */ /* 0x002fc60000000f00 */
        /* <DEDUP_REMOVED lines=8> */
.L_x_147:
[----:B------:R-:W-:Y:S01]  /*d640*/  UPRMT UR4, UR20, 0x9910, URZ ;  /* 0x0000991014047896 */ /* 0x000fe2000800003f */
[----:B-1----:R-:W-:-:S03]  /*d650*/  @P2 MOV R8, 0x7000 ;  /* 0x0000700000082802 */ /* 0x002fc60000000f00 */
[----:B------:R-:W-:Y:S01]  /*d660*/  UISETP.NE.AND UP0, UPT, UR4, 0x2, UPT ;  /* 0x000000020400788c */ /* 0x000fe2000bf05270 */
[----:B------:R1:W-:Y:S05]  /*d670*/  @P2 SYNCS.ARRIVE.TRANS64 RZ, [R7+URZ+0x35400], R8 ;  /* 0x0354000807ff29a7 */ /* 0x0003ea000800003f */
[----:B------:R-:W-:-:S13]  /*d680*/  PLOP3.LUT P3, PT, PT, PT, UP0, 0x80, 0x0 ;  /* 0x000000000000781c */ /* 0x000fda0003f6f008 */
[----:B-1----:R-:W-:Y:S05]  /*d690*/  @P3 BRA `(.L_x_116) ;  /* 0x0000000000043947 */ /* 0x002fea0003800000 */
[----:B------:R-:W-:Y:S01]  /*d6a0*/  BPT.TRAP 0x1 ;  /* 0x000000040000795c */ /* 0x000fe20000300000 */
.L_x_116:
[----:B------:R-:W-:Y:S05]  /*d6b0*/  @P0 BRA `(.L_x_117) ;  /* 0x0000000000040947 */ /* 0x000fea0003800000 */
[----:B------:R-:W-:Y:S01]  /*d6c0*/  BPT.TRAP 0x1 ;  /* 0x000000040000795c */ /* 0x000fe20000300000 */
.L_x_117:
        /* <DEDUP_REMOVED lines=16> */
[----:B------:R-:W-:Y:S01]  /*d7d0*/  UMOV UR25, 0x80 ;  /* 0x0000008000197882 */ /* 0x000fe20000000000 */
[----:B------:R-:W-:Y:S01]  /*d7e0*/  MOV R8, 0x1 ;  /* 0x0000000100087802 */ /* 0x000fe20000000f00 */
[----:B------:R-:W-:Y:S01]  /*d7f0*/  UIADD3 UR8, UR14, 0xe000, URZ ;  /* 0x0000e0000e087890 */ /* 0x000fe2000fffe03f */
[----:B------:R-:W-:Y:S01]  /*d800*/  ISETP.NE.AND P3, PT, R0, 0x5, PT ;  /* 0x000000050000780c */ /* 0x000fe20003f65270 */
[----:B------:R-:W-:-:S02]  /*d810*/  UIADD3 UR15, UR14, 0xf000, URZ ;  /* 0x0000f0000e0f7890 */ /* 0x000fc4000fffe03f */
        /* <DEDUP_REMOVED lines=30> */
.L_x_114:
[----:B------:R-:W-:Y:S05]  /*da00*/  BSYNC B1 ;  /* 0x0000000000017941 */ /* 0x000fea0003800000 */
.L_x_113:
[----:B------:R-:W-:-:S13]  /*da10*/  ISETP.GE.AND P3, PT, R6, 0x41, PT ;  /* 0x000000410600780c */ /* 0x000fda0003f66270 */
[----:B------:R-:W-:Y:S05]  /*da20*/  @!P3 BRA `(.L_x_118) ;  /* 0x000000080060b947 */ /* 0x000fea0003800000 */
[----:B------:R-:W-:Y:S01]  /*da30*/  IADD3 R6, R6, 0x3f, RZ ;  /* 0x0000003f06067810 */ /* 0x000fe20007ffe0ff */
[----:B------:R-:W-:Y:S03]  /*da40*/  BSSY B1, `(.L_x_118) ;  /* 0x0000096000017945 */ /* 0x000fe60003800000 */
[----:B------:R-:W-:-:S04]  /*da50*/  SHF.R.S32.HI R5, RZ, 0x1f, R6 ;  /* 0x0000001fff057819 */ /* 0x000fc80000011406 */
[----:B------:R-:W-:-:S04]  /*da60*/  LEA.HI R5, R5, R6, RZ, 0x6 ;  /* 0x0000000605057211 */ /* 0x000fc800078f30ff */
[----:B------:R-:W-:-:S04]  /*da70*/  SHF.R.S32.HI R5, RZ, 0x6, R5 ;  /* 0x00000006ff057819 */ /* 0x000fc80000011405 */
[----:B------:R-:W-:-:S07]  /*da80*/  SHF.L.U32 R5, R5, 0x1, RZ ;  /* 0x0000000105057819 */ /* 0x000fce00000006ff */
.L_x_129:
[----:B------:R-:W-:Y:S04]  /*da90*/  BSSY B2, `(.L_x_119) ;  /* 0x0000045000027945 */ /* 0x000fe80003800000 */
[----:B------:R-:W-:Y:S05]  /*daa0*/  @!P6 BRA `(.L_x_120) ;  /* 0x00000004000ce947 */ /* 0x000fea0003800000 */
[----:B------:R-:W1:Y:S01]  /*dab0*/  S2R R7, SR_CgaCtaId ;  /* 0x0000000000077919 */ /* 0x000e620000008800 */
[----:B------:R-:W-:Y:S02]  /*dac0*/  MOV R6, 0x400 ;  /* 0x0000040000067802 */ /* 0x000fe40000000f00 */
[----:B------:R-:W-:Y:S02]  /*dad0*/  SHF.L.U32 R9, R4, 0x1f, RZ ;  /* 0x0000001f04097819 */ /* 0x000fe400000006ff */
[----:B-1----:R-:W-:-:S04]  /*dae0*/  LEA R7, R7, R6, 0x18 ;  /* 0x0000000607077211 */ /* 0x002fc800078ec0ff */
[----:B------:R-:W-:-:S04]  /*daf0*/  LEA R6, R0, R7, 0x3 ;  /* 0x0000000700067211 */ /* 0x000fc800078e18ff */
[----:B------:R-:W1:Y:S02]  /*db00*/  SYNCS.PHASECHK.TRANS64.TRYWAIT P3, [R6+URZ+0x35428], R9 ;  /* 0x03542809060075a7 */ /* 0x000e64000806017f */
[----:B-1----:R-:W-:Y:S05]  /*db10*/  @!P3 BRA `(.L_x_121) ;  /* 0x0000000c00d8b947 */ /* 0x002fea0003800000 */
.L_x_148:
[----:B------:R-:W-:Y:S01]  /*db20*/  UPRMT UR4, UR20, 0x9910, URZ ;  /* 0x0000991014047896 */ /* 0x000fe2000800003f */
[----:B-1----:R-:W-:-:S03]  /*db30*/  @P2 MOV R9, 0x7000 ;  /* 0x0000700000092802 */ /* 0x002fc60000000f00 */
[----:B------:R-:W-:Y:S01]  /*db40*/  UISETP.NE.AND UP0, UPT, UR4, 0x2, UPT ;  /* 0x000000020400788c */ /* 0x000fe2000bf05270 */
[----:B------:R1:W-:Y:S05]  /*db50*/  @P2 SYNCS.ARRIVE.TRANS64 RZ, [R6+URZ+0x35400], R9 ;  /* 0x0354000906ff29a7 */ /* 0x0003ea000800003f */
[----:B------:R-:W-:-:S13]  /*db60*/  PLOP3.LUT P3, PT, PT, PT, UP0, 0x80, 0x0 ;  /* 0x000000000000781c */ /* 0x000fda0003f6f008 */
[----:B-1----:R-:W-:Y:S05]  /*db70*/  @P3 BRA `(.L_x_122) ;  /* 0x0000000000043947 */ /* 0x002fea0003800000 */
[----:B------:R-:W-:Y:S01]  /*db80*/  BPT.TRAP 0x1 ;  /* 0x000000040000795c */ /* 0x000fe20000300000 */
.L_x_122:
[----:B------:R-:W-:Y:S05]  /*db90*/  @P0 BRA `(.L_x_123) ;  /* 0x0000000000040947 */ /* 0x000fea0003800000 */
[----:B------:R-:W-:Y:S01]  /*dba0*/  BPT.TRAP 0x1 ;  /* 0x000000040000795c */ /* 0x000fe20000300000 */
.L_x_123:
        /* <DEDUP_REMOVED lines=9> */
[----:B------:R-:W-:Y:S01]  /*dc40*/  R2UR UR13, R3 ;  /* 0x00000000030d72ca */ /* 0x000fe200000e0000 */
[----:B------:R-:W-:Y:S01]  /*dc50*/  UMOV UR7, 0x10000000 ;  /* 0x1000000000077882 */ /* 0x000fe20000000000 */
[----:B------:R-:W-:Y:S01]  /*dc60*/  UMOV UR18, 0x20 ;  /* 0x0000002000127882 */ /* 0x000fe20000000000 */
[----:B------:R-:W-:Y:S01]  /*dc70*/  UMOV UR22, 0x40 ;  /* 0x0000004000167882 */ /* 0x000fe20000000000 */
[----:B------:R-:W-:Y:S01]  /*dc80*/  UMOV UR24, 0x60 ;  /* 0x0000006000187882 */ /* 0x000fe20000000000 */
[----:B------:R-:W-:Y:S01]  /*dc90*/  UIADD3 UR9, UR9, 0x35400, URZ ;  /* 0x0003540009097890 */ /* 0x000fe2000fffe03f */
[----:B------:R-:W-:Y:S01]  /*dca0*/  IADD3 R0, R0, 0x1, RZ ;  /* 0x0000000100007810 */ /* 0x000fe20007ffe0ff */
[----:B------:R-:W-:-:S02]  /*dcb0*/  USHF.L.U32 UR11, UR11, 0x6, URZ ;  /* 0x000000060b0b7899 */ /* 0x000fc4000800063f */
[----:B------:R-:W-:Y:S01]  /*dcc0*/  UIADD3 UR8, UR14, 0xe000, URZ ;  /* 0x0000e0000e087890 */ /* 0x000fe2000fffe03f */
[C---:B------:R-:W-:Y:S01]  /*dcd0*/  ISETP.NE.AND P3, PT, R0.reuse, 0x5, PT ;  /* 0x000000050000780c */ /* 0x040fe20003f65270 */
[----:B------:R-:W-:Y:S02]  /*dce0*/  UIADD3 UR15, UR14, 0xf000, URZ ;  /* 0x0000f0000e0f7890 */ /* 0x000fe4000fffe03f */
[----:B------:R-:W-:Y:S01]  /*dcf0*/  UIADD3 UR19, UR14, 0x10000, URZ ;  /* 0x000100000e137890 */ /* 0x000fe2000fffe03f */
[----:B------:R-:W-:Y:S01]  /*dd00*/  SEL R7, RZ, 0x1, P3 ;  /* 0x00000001ff077807 */ /* 0x000fe20001800000 */
[----:B------:R-:W-:Y:S01]  /*dd10*/  UIADD3 UR23, UR14, 0x11000, URZ ;  /* 0x000110000e177890 */ /* 0x000fe2000fffe03f */
[----:B------:R-:W-:Y:S01]  /*dd20*/  SEL R0, R0, RZ, P3 ;  /* 0x000000ff00007207 */ /* 0x000fe20001800000 */
[----:B------:R-:W-:Y:S01]  /*dd30*/  UMOV UR25, 0x80 ;  /* 0x0000008000197882 */ /* 0x000fe20000000000 */
        /* <DEDUP_REMOVED lines=26> */
.L_x_120:
[----:B------:R-:W-:Y:S05]  /*dee0*/  BSYNC B2 ;  /* 0x0000000000027941 */ /* 0x000fea0003800000 */
.L_x_119:
[----:B------:R-:W-:Y:S01]  /*def0*/  ISETP.LT.OR P3, PT, R5, 0x4, !P6 ;  /* 0x000000040500780c */ /* 0x000fe20007761670 */
[----:B------:R-:W-:-:S12]  /*df00*/  BSSY B2, `(.L_x_124) ;  /* 0x0000046000027945 */ /* 0x000fd80003800000 */
[----:B------:R-:W-:Y:S05]  /*df10*/  @P3 BRA `(.L_x_125) ;  /* 0x0000000400103947 */ /* 0x000fea0003800000 */
[----:B------:R-:W1:Y:S01]  /*df20*/  S2R R7, SR_CgaCtaId ;  /* 0x0000000000077919 */ /* 0x000e620000008800 */
[----:B------:R-:W-:Y:S02]  /*df30*/  MOV R6, 0x400 ;  /* 0x0000040000067802 */ /* 0x000fe40000000f00 */
[----:B------:R-:W-:Y:S02]  /*df40*/  SHF.L.U32 R9, R4, 0x1f, RZ ;  /* 0x0000001f04097819 */ /* 0x000fe400000006ff */
[----:B-1----:R-:W-:-:S04]  /*df50*/  LEA R7, R7, R6, 0x18 ;  /* 0x0000000607077211 */ /* 0x002fc800078ec0ff */
[----:B------:R-:W-:-:S04]  /*df60*/  LEA R6, R0, R7, 0x3 ;  /* 0x0000000700067211 */ /* 0x000fc800078e18ff */
[----:B------:R-:W1:Y:S02]  /*df70*/  SYNCS.PHASECHK.TRANS64.TRYWAIT P3, [R6+URZ+0x35428], R9 ;  /* 0x03542809060075a7 */ /* 0x000e64000806017f */
[----:B-1----:R-:W-:Y:S05]  /*df80*/  @!P3 BRA `(.L_x_126) ;  /* 0x0000000800d0b947 */ /* 0x002fea0003800000 */
.L_x_149:
[----:B------:R-:W-:Y:S01]  /*df90*/  UPRMT UR4, UR20, 0x9910, URZ ;  /* 0x0000991014047896 */ /* 0x000fe2000800003f */
[----:B-1----:R-:W-:-:S03]  /*dfa0*/  @P1 MOV R9, 0x7000 ;  /* 0x0000700000091802 */ /* 0x002fc60000000f00 */
[----:B------:R-:W-:Y:S01]  /*dfb0*/  UISETP.NE.AND UP0, UPT, UR4, 0x2, UPT ;  /* 0x000000020400788c */ /* 0x000fe2000bf05270 */
[----:B------:R1:W-:Y:S05]  /*dfc0*/  @P1 SYNCS.ARRIVE.TRANS64 RZ, [R6+URZ+0x35400], R9 ;  /* 0x0354000906ff19a7 */ /* 0x0003ea000800003f */
[----:B------:R-:W-:-:S13]  /*dfd0*/  PLOP3.LUT P3, PT, PT, PT, UP0, 0x80, 0x0 ;  /* 0x000000000000781c */ /* 0x000fda0003f6f008 */
[----:B-1----:R-:W-:Y:S05]  /*dfe0*/  @P3 BRA `(.L_x_127) ;  /* 0x0000000000043947 */ /* 0x002fea0003800000 */
[----:B------:R-:W-:Y:S01]  /*dff0*/  BPT.TRAP 0x1 ;  /* 0x000000040000795c */ /* 0x000fe20000300000 */
.L_x_127:
[----:B------:R-:W-:Y:S05]  /*e000*/  @P0 BRA `(.L_x_128) ;  /* 0x0000000000040947 */ /* 0x000fea0003800000 */
[----:B------:R-:W-:Y:S01]  /*e010*/  BPT.TRAP 0x1 ;  /* 0x000000040000795c */ /* 0x000fe20000300000 */
.L_x_128:
        /* <DEDUP_REMOVED lines=16> */
[----:B------:R-:W-:Y:S01]  /*e120*/  USHF.L.U32 UR11, UR11, 0x6, URZ ;  /* 0x000000060b0b7899 */ /* 0x000fe2000800063f */
[----:B------:R-:W-:Y:S01]  /*e130*/  IADD3 R8, R8, 0x1, RZ ;  /* 0x0000000108087810 */ /* 0x000fe20007ffe0ff */
[----:B------:R-:W-:Y:S01]  /*e140*/  UIADD3 UR8, UR14, 0xe000, URZ ;  /* 0x0000e0000e087890 */ /* 0x000fe2000fffe03f */
[----:B------:R-:W-:Y:S01]  /*e150*/  ISETP.NE.AND P3, PT, R0, 0x5, PT ;  /* 0x000000050000780c */ /* 0x000fe20003f65270 */
[----:B------:R-:W-:-:S02]  /*e160*/  UIADD3 UR15, UR14, 0xf000, URZ ;  /* 0x0000f0000e0f7890 */ /* 0x000fc4000fffe03f */
        /* <DEDUP_REMOVED lines=31> */
.L_x_125:
[----:B------:R-:W-:Y:S05]  /*e360*/  BSYNC B2 ;  /* 0x0000000000027941 */ /* 0x000fea0003800000 */
.L_x_124:
[C---:B------:R-:W-:Y:S02]  /*e370*/  ISETP.GT.AND P3, PT, R5.reuse, 0x4, PT ;  /* 0x000000040500780c */ /* 0x040fe40003f64270 */
[----:B------:R-:W-:-:S11]  /*e380*/  IADD3 R5, R5, -0x2, RZ ;  /* 0xfffffffe05057810 */ /* 0x000fd60007ffe0ff */
[----:B------:R-:W-:Y:S05]  /*e390*/  @P3 BRA `(.L_x_129) ;  /* 0xfffffff400bc3947 */ /* 0x000fea000383ffff */
[----:B------:R-:W-:Y:S05]  /*e3a0*/  BSYNC B1 ;  /* 0x0000000000017941 */ /* 0x000fea0003800000 */
.L_x_118:
[----:B------:R-:W-:Y:S01]  /*e3b0*/  IADD3 R17, R17, UR21, RZ ;  /* 0x0000001511117c10 */ /* 0x000fe2000fffe0ff */
[----:B------:R-:W-:Y:S01]  /*e3c0*/  ULDC UR4, c[0x0][0xa00] ;  /* 0x0002800000047ab9 */ /* 0x000fe20000000800 */
[----:B------:R-:W-:Y:S02]  /*e3d0*/  PRMT R5, RZ, 0x7610, R5 ;  /* 0x00007610ff057816 */ /* 0x000fe40000000005 */
[----:B------:R-:W-:-:S13]  /*e3e0*/  ISETP.GE.AND P3, PT, R17, UR4, PT ;  /* 0x0000000411007c0c */ /* 0x000fda000bf66270 */
[----:B------:R-:W-:Y:S05]  /*e3f0*/  @!P3 BRA `(.L_x_130) ;  /* 0xffffffe800b8b947 */ /* 0x000fea000383ffff */
[----:B------:R-:W-:Y:S05]  /*e400*/  BSYNC B0 ;  /* 0x0000000000007941 */ /* 0x000fea0003800000 */
.L_x_103:
[----:B------:R-:W-:Y:S05]  /*e410*/  EXIT ;  /* 0x000000000000794d */ /* 0x000fea0003800000 */
.L_x_17:
[----:B-1----:R-:W-:-:S04]  /*e420*/  MOV R3, UR4 ;  /* 0x0000000400037c02 */ /* 0x002fc80008000f00 */
[----:B------:R1:W2:Y:S03]  /*e430*/  SYNCS.PHASECHK.TRANS64.TRYWAIT P1, [R3+URZ+0x35450], R0 ;  /* 0x03545000030075a7 */ /* 0x0002a6000802017f */
[----:B--2---:R-:W-:Y:S05]  /*e440*/  @!P1 NANOSLEEP.SYNCS 0x989680 ;  /* 0x009896800000995d */ /* 0x004fea0003900000 */
[----:B------:R-:W2:Y:S02]  /*e450*/  @!P1 SYNCS.PHASECHK.TRANS64 P1, [R3+URZ+0x35450], R0 ;  /* 0x03545000030095a7 */ /* 0x000ea4000802007f */
[----:B--2---:R-:W-:Y:S05]  /*e460*/  @!P1 BRA `(.L_x_17) ;  /* 0xfffffffc00ec9947 */ /* 0x004fea000383ffff */
[----:B------:R-:W-:Y:S05]  /*e470*/  BRA `(.L_x_131) ;  /* 0xffffff2c00ac7947 */ /* 0x000fea000383ffff */
.L_x_19:
[----:B-1----:R-:W-:-:S04]  /*e480*/  MOV R7, UR7 ;  /* 0x0000000700077c02 */ /* 0x002fc80008000f00 */
[----:B------:R1:W2:Y:S03]  /*e490*/  SYNCS.PHASECHK.TRANS64.TRYWAIT P1, [R7+URZ+0x35400], R0 ;  /* 0x03540000070075a7 */ /* 0x0002a6000802017f */
[----:B--2---:R-:W-:Y:S05]  /*e4a0*/  @!P1 NANOSLEEP.SYNCS 0x989680 ;  /* 0x009896800000995d */ /* 0x004fea0003900000 */
[----:B------:R-:W2:Y:S02]  /*e4b0*/  @!P1 SYNCS.PHASECHK.TRANS64 P1, [R7+URZ+0x35400], R0 ;  /* 0x03540000070095a7 */ /* 0x000ea4000802007f */
[----:B--2---:R-:W-:Y:S05]  /*e4c0*/  @!P1 BRA `(.L_x_19) ;  /* 0xfffffffc00ec9947 */ /* 0x004fea000383ffff */
[----:B------:R-:W-:Y:S05]  /*e4d0*/  BRA `(.L_x_132) ;  /* 0xffffff2c00c47947 */ /* 0x000fea000383ffff */
.L_x_20:
[----:B------:R-:W-:-:S06]  /*e4e0*/  ULEA UR4, UR61, UR6, 0x3 ;  /* 0x000000063d047291 */ /* 0x000fcc000f8e183f */
[----:B-1----:R-:W-:-:S04]  /*e4f0*/  MOV R0, UR4 ;  /* 0x0000000400007c02 */ /* 0x002fc80008000f00 */
[----:B------:R1:W2:Y:S03]  /*e500*/  SYNCS.PHASECHK.TRANS64.TRYWAIT P1, [R0+URZ+-0x8], R3 ;  /* 0xfffff803000075a7 */ /* 0x0002a6000802017f */
[----:B--2---:R-:W-:Y:S05]  /*e510*/  @!P1 NANOSLEEP.SYNCS 0x989680 ;  /* 0x009896800000995d */ /* 0x004fea0003900000 */
[----:B------:R-:W2:Y:S02]  /*e520*/  @!P1 SYNCS.PHASECHK.TRANS64 P1, [R0+URZ+-0x8], R3 ;  /* 0xfffff803000095a7 */ /* 0x000ea4000802007f */
[----:B--2---:R-:W-:Y:S05]  /*e530*/  @!P1 BRA `(.L_x_20) ;  /* 0xfffffffc00e89947 */ /* 0x004fea000383ffff */
[----:B------:R-:W-:Y:S05]  /*e540*/  BRA `(.L_x_133) ;  /* 0xffffff2c00b47947 */ /* 0x000fea000383ffff */
.L_x_22:
[----:B-1----:R-:W-:-:S04]  /*e550*/  MOV R40, UR5 ;  /* 0x0000000500287c02 */ /* 0x002fc80008000f00 */
[----:B------:R1:W2:Y:S03]  /*e560*/  SYNCS.PHASECHK.TRANS64.TRYWAIT P1, [R40+URZ+0x35400], R21 ;  /* 0x03540015280075a7 */ /* 0x0002a6000802017f */
[----:B--2---:R-:W-:Y:S05]  /*e570*/  @!P1 NANOSLEEP.SYNCS 0x989680 ;  /* 0x009896800000995d */ /* 0x004fea0003900000 */
[----:B------:R-:W2:Y:S02]  /*e580*/  @!P1 SYNCS.PHASECHK.TRANS64 P1, [R40+URZ+0x35400], R21 ;  /* 0x03540015280095a7 */ /* 0x000ea4000802007f */
[----:B--2---:R-:W-:Y:S05]  /*e590*/  @!P1 BRA `(.L_x_22) ;  /* 0xfffffffc00ec9947 */ /* 0x004fea000383ffff */
[----:B------:R-:W-:Y:S05]  /*e5a0*/  BRA `(.L_x_134) ;  /* 0xffffff4800a47947 */ /* 0x000fea000383ffff */
.L_x_27:
[----:B-1----:R-:W-:-:S04]  /*e5b0*/  MOV R25, UR6 ;  /* 0x0000000600197c02 */ /* 0x002fc80008000f00 */
[----:B------:R1:W2:Y:S03]  /*e5c0*/  SYNCS.PHASECHK.TRANS64.TRYWAIT P2, [R25+URZ+0x35400], R4 ;  /* 0x03540004190075a7 */ /* 0x0002a6000804017f */
[----:B--2---:R-:W-:Y:S05]  /*e5d0*/  @!P2 NANOSLEEP.SYNCS 0x989680 ;  /* 0x009896800000a95d */ /* 0x004fea0003900000 */
[----:B------:R-:W2:Y:S02]  /*e5e0*/  @!P2 SYNCS.PHASECHK.TRANS64 P2, [R25+URZ+0x35400], R4 ;  /* 0x035400041900a5a7 */ /* 0x000ea4000804007f */
[----:B--2---:R-:W-:Y:S05]  /*e5f0*/  @!P2 BRA `(.L_x_27) ;  /* 0xfffffffc00eca947 */ /* 0x004fea000383ffff */
[----:B------:R-:W-:Y:S05]  /*e600*/  BRA `(.L_x_135) ;  /* 0xffffff5400a07947 */ /* 0x000fea000383ffff */
.L_x_31:
[----:B-1----:R-:W-:-:S04]  /*e610*/  MOV R39, UR7 ;  /* 0x0000000700277c02 */ /* 0x002fc80008000f00 */
[----:B------:R1:W2:Y:S03]  /*e620*/  SYNCS.PHASECHK.TRANS64.TRYWAIT P2, [R39+URZ+0x35400], R42 ;  /* 0x0354002a270075a7 */ /* 0x0002a6000804017f */
[----:B--2---:R-:W-:Y:S05]  /*e630*/  @!P2 NANOSLEEP.SYNCS 0x989680 ;  /* 0x009896800000a95d */ /* 0x004fea0003900000 */
[----:B------:R-:W2:Y:S02]  /*e640*/  @!P2 SYNCS.PHASECHK.TRANS64 P2, [R39+URZ+0x35400], R42 ;  /* 0x0354002a2700a5a7 */ /* 0x000ea4000804007f */
[----:B--2---:R-:W-:Y:S05]  /*e650*/  @!P2 BRA `(.L_x_31) ;  /* 0xfffffffc00eca947 */ /* 0x004fea000383ffff */
[----:B------:R-:W-:Y:S05]  /*e660*/  BRA `(.L_x_30) ;  /* 0xffffff7000ec7947 */ /* 0x000fea000383ffff */
.L_x_39:
[----:B-1----:R-:W-:-:S04]  /*e670*/  MOV R25, UR6 ;  /* 0x0000000600197c02 */ /* 0x002fc80008000f00 */
[----:B------:R1:W2:Y:S03]  /*e680*/  SYNCS.PHASECHK.TRANS64.TRYWAIT P2, [R25+URZ+0x35400], R4 ;  /* 0x03540004190075a7 */ /* 0x0002a6000804017f */
[----:B--2---:R-:W-:Y:S05]  /*e690*/  @!P2 NANOSLEEP.SYNCS 0x989680 ;  /* 0x009896800000a95d */ /* 0x004fea0003900000 */
[----:B------:R-:W2:Y:S02]  /*e6a0*/  @!P2 SYNCS.PHASECHK.TRANS64 P2, [R25+URZ+0x35400], R4 ;  /* 0x035400041900a5a7 */ /* 0x000ea4000804007f */
[----:B--2---:R-:W-:Y:S05]  /*e6b0*/  @!P2 BRA `(.L_x_39) ;  /* 0xfffffffc00eca947 */ /* 0x004fea000383ffff */
[----:B------:R-:W-:Y:S05]  /*e6c0*/  BRA `(.L_x_136) ;  /* 0xffffff8000207947 */ /* 0x000fea000383ffff */
.L_x_43:
[----:B-1----:R-:W-:-:S04]  /*e6d0*/  MOV R42, UR10 ;  /* 0x0000000a002a7c02 */ /* 0x002fc80008000f00 */
[----:B------:R1:W2:Y:S03]  /*e6e0*/  SYNCS.PHASECHK.TRANS64.TRYWAIT P2, [R42+URZ+0x35400], R51 ;  /* 0x035400332a0075a7 */ /* 0x0002a6000804017f */
[----:B--2---:R-:W-:Y:S05]  /*e6f0*/  @!P2 NANOSLEEP.SYNCS 0x989680 ;  /* 0x009896800000a95d */ /* 0x004fea0003900000 */
[----:B------:R-:W2:Y:S02]  /*e700*/  @!P2 SYNCS.PHASECHK.TRANS64 P2, [R42+URZ+0x35400], R51 ;  /* 0x035400332a00a5a7 */ /* 0x000ea4000804007f */
[----:B--2---:R-:W-:Y:S05]  /*e710*/  @!P2 BRA `(.L_x_43) ;  /* 0xfffffffc00eca947 */ /* 0x004fea000383ffff */
[----:B------:R-:W-:Y:S05]  /*e720*/  BRA `(.L_x_42) ;  /* 0xffffffa000707947 */ /* 0x000fea000383ffff */
.L_x_63:
[----:B------:R-:W-:-:S13]  /*e730*/  R2UR UR4, R5 ;  /* 0x00000000050472ca */ /* 0x000fda00000e0000 */
[----:B--2---:R-:W-:-:S04]  /*e740*/  MOV R3, UR4 ;  /* 0x0000000400037c02 */ /* 0x004fc80008000f00 */
[----:B------:R2:W3:Y:S03]  /*e750*/  SYNCS.PHASECHK.TRANS64.TRYWAIT P1, [R3+URZ+0x8], R0 ;  /* 0x00000800030075a7 */ /* 0x0004e6000802017f */
[----:B---3--:R-:W-:Y:S05]  /*e760*/  @!P1 NANOSLEEP.SYNCS 0x989680 ;  /* 0x009896800000995d */ /* 0x008fea0003900000 */
[----:B------:R-:W3:Y:S02]  /*e770*/  @!P1 SYNCS.PHASECHK.TRANS64 P1, [R3+URZ+0x8], R0 ;  /* 0x00000800030095a7 */ /* 0x000ee4000802007f */
[----:B---3--:R-:W-:Y:S05]  /*e780*/  @!P1 BRA `(.L_x_63) ;  /* 0xfffffffc00e89947 */ /* 0x008fea000383ffff */
[----:B------:R-:W-:Y:S05]  /*e790*/  BRA `(.L_x_137) ;  /* 0xffffffb800907947 */ /* 0x000fea000383ffff */
.L_x_88:
[----:B------:R-:W-:Y:S01]  /*e7a0*/  BSSY B1, `(.L_x_138) ;  /* 0x0000006000017945 */ /* 0x000fe20003800000 */
[----:B------:R-:W-:-:S07]  /*e7b0*/  MOV R15, 0xffffffff ;  /* 0xffffffff000f7802 */ /* 0x000fce0000000f00 */
[----:B------:R-:W-:Y:S05]  /*e7c0*/  WARPSYNC.COLLECTIVE R15, `(.L_x_139) ;  /* 0x000000000f0c7348 */ /* 0x000fea0003c00000 */
[----:B------:R-:W-:Y:S02]  /*e7d0*/  ELECT P6, UR62, PT ;  /* 0x00000000003e782f */ /* 0x000fe400038c0000 */
[----:B------:R-:W-:Y:S01]  /*e7e0*/  MOV R14, UR62 ;  /* 0x0000003e000e7c02 */ /* 0x000fe20008000f00 */
[----:B------:R-:W-:Y:S10]  /*e7f0*/  ENDCOLLECTIVE ;  /* 0x000000000000791b */ /* 0x000ff40003800000 */
.L_x_139:
[----:B------:R-:W-:Y:S05]  /*e800*/  BSYNC B1 ;  /* 0x0000000000017941 */ /* 0x000fea0003800000 */
.L_x_138:
[----:B------:R-:W-:Y:S05]  /*e810*/  BRA `(.L_x_140) ;  /* 0xffffffd800ec7947 */ /* 0x000fea000383ffff */
.L_x_91:
[----:B-1----:R1:W2:Y:S02]  /*e820*/  SYNCS.PHASECHK.TRANS64.TRYWAIT P2, [R7+URZ+0x35460], R6 ;  /* 0x03546006070075a7 */ /* 0x0022a4000804017f */
[----:B--2---:R-:W-:Y:S05]  /*e830*/  @!P2 NANOSLEEP.SYNCS 0x989680 ;  /* 0x009896800000a95d */ /* 0x004fea0003900000 */
[----:B------:R-:W2:Y:S02]  /*e840*/  @!P2 SYNCS.PHASECHK.TRANS64 P2, [R7+URZ+0x35460], R6 ;  /* 0x035460060700a5a7 */ /* 0x000ea4000804007f */
[----:B--2---:R-:W-:Y:S05]  /*e850*/  @!P2 BRA `(.L_x_91) ;  /* 0xfffffffc00f0a947 */ /* 0x004fea000383ffff */
[----:B------:R-:W-:Y:S05]  /*e860*/  BRA `(.L_x_141) ;  /* 0xffffffdc000c7947 */ /* 0x000fea000383ffff */
.L_x_96:
[----:B-1----:R1:W2:Y:S02]  /*e870*/  SYNCS.PHASECHK.TRANS64.TRYWAIT P2, [R7+URZ+0x354b0], R4 ;  /* 0x0354b004070075a7 */ /* 0x0022a4000804017f */
[----:B--2---:R-:W-:Y:S05]  /*e880*/  @!P2 NANOSLEEP.SYNCS 0x989680 ;  /* 0x009896800000a95d */ /* 0x004fea0003900000 */
[----:B------:R-:W2:Y:S02]  /*e890*/  @!P2 SYNCS.PHASECHK.TRANS64 P2, [R7+URZ+0x354b0], R4 ;  /* 0x0354b0040700a5a7 */ /* 0x000ea4000804007f */
[----:B--2---:R-:W-:Y:S05]  /*e8a0*/  @!P2 BRA `(.L_x_96) ;  /* 0xfffffffc00f0a947 */ /* 0x004fea000383ffff */
[----:B------:R-:W-:Y:S05]  /*e8b0*/  BRA `(.L_x_95) ;  /* 0xffffffe000187947 */ /* 0x000fea000383ffff */
.L_x_99:
[----:B-1----:R1:W2:Y:S02]  /*e8c0*/  SYNCS.PHASECHK.TRANS64.TRYWAIT P2, [R4+URZ+0x35460], R9 ;  /* 0x03546009040075a7 */ /* 0x0022a4000804017f */
[----:B--2---:R-:W-:Y:S05]  /*e8d0*/  @!P2 NANOSLEEP.SYNCS 0x989680 ;  /* 0x009896800000a95d */ /* 0x004fea0003900000 */
[----:B------:R-:W2:Y:S02]  /*e8e0*/  @!P2 SYNCS.PHASECHK.TRANS64 P2, [R4+URZ+0x35460], R9 ;  /* 0x035460090400a5a7 */ /* 0x000ea4000804007f */
[----:B--2---:R-:W-:Y:S05]  /*e8f0*/  @!P2 BRA `(.L_x_99) ;  /* 0xfffffffc00f0a947 */ /* 0x004fea000383ffff */
[----:B------:R-:W-:Y:S05]  /*e900*/  BRA `(.L_x_142) ;  /* 0xffffffe0002c7947 */ /* 0x000fea000383ffff */
.L_x_104:
[----:B------:R-:W-:Y:S01]  /*e910*/  BSSY B1, `(.L_x_143) ;  /* 0x0000006000017945 */ /* 0x000fe20003800000 */
[----:B------:R-:W-:-:S07]  /*e920*/  MOV R15, 0xffffffff ;  /* 0xffffffff000f7802 */ /* 0x000fce0000000f00 */
[----:B------:R-:W-:Y:S05]  /*e930*/  WARPSYNC.COLLECTIVE R15, `(.L_x_144) ;  /* 0x000000000f0c7348 */ /* 0x000fea0003c00000 */
[----:B------:R-:W-:Y:S02]  /*e940*/  ELECT P6, UR62, PT ;  /* 0x00000000003e782f */ /* 0x000fe400038c0000 */
[----:B------:R-:W-:Y:S01]  /*e950*/  MOV R14, UR62 ;  /* 0x0000003e000e7c02 */ /* 0x000fe20008000f00 */
[----:B------:R-:W-:Y:S10]  /*e960*/  ENDCOLLECTIVE ;  /* 0x000000000000791b */ /* 0x000ff40003800000 */
.L_x_144:
[----:B------:R-:W-:Y:S05]  /*e970*/  BSYNC B1 ;  /* 0x0000000000017941 */ /* 0x000fea0003800000 */
.L_x_143:
[----:B------:R-:W-:Y:S05]  /*e980*/  BRA `(.L_x_145) ;  /* 0xffffffe400bc7947 */ /* 0x000fea000383ffff */
.L_x_107:
[----:B-1----:R1:W2:Y:S02]  /*e990*/  SYNCS.PHASECHK.TRANS64.TRYWAIT P4, [R8+URZ+0x35428], R7 ;  /* 0x03542807080075a7 */ /* 0x0022a4000808017f */
[----:B--2---:R-:W-:Y:S05]  /*e9a0*/  @!P4 NANOSLEEP.SYNCS 0x989680 ;  /* 0x009896800000c95d */ /* 0x004fea0003900000 */
[----:B------:R-:W2:Y:S02]  /*e9b0*/  @!P4 SYNCS.PHASECHK.TRANS64 P4, [R8+URZ+0x35428], R7 ;  /* 0x035428070800c5a7 */ /* 0x000ea4000808007f */
[----:B--2---:R-:W-:Y:S05]  /*e9c0*/  @!P4 BRA `(.L_x_107) ;  /* 0xfffffffc00f0c947 */ /* 0x004fea000383ffff */
[----:B------:R-:W-:Y:S05]  /*e9d0*/  BRA `(.L_x_146) ;  /* 0xffffffe400d47947 */ /* 0x000fea000383ffff */
.L_x_112:
[----:B-1----:R1:W2:Y:S02]  /*e9e0*/  SYNCS.PHASECHK.TRANS64.TRYWAIT P4, [R5+URZ+0x354b0], R8 ;  /* 0x0354b008050075a7 */ /* 0x0022a4000808017f */
[----:B--2---:R-:W-:Y:S05]  /*e9f0*/  @!P4 NANOSLEEP.SYNCS 0x989680 ;  /* 0x009896800000c95d */ /* 0x004fea0003900000 */
[----:B------:R-:W2:Y:S02]  /*ea00*/  @!P4 SYNCS.PHASECHK.TRANS64 P4, [R5+URZ+0x354b0], R8 ;  /* 0x0354b0080500c5a7 */ /* 0x000ea4000808007f */
[----:B--2---:R-:W-:Y:S05]  /*ea10*/  @!P4 BRA `(.L_x_112) ;  /* 0xfffffffc00f0c947 */ /* 0x004fea000383ffff */
[----:B------:R-:W-:Y:S05]  /*ea20*/  BRA `(.L_x_111) ;  /* 0xffffffe800d87947 */ /* 0x000fea000383ffff */
.L_x_115:
[----:B-1----:R1:W2:Y:S02]  /*ea30*/  SYNCS.PHASECHK.TRANS64.TRYWAIT P3, [R7+URZ+0x35428], R8 ;  /* 0x03542808070075a7 */ /* 0x0022a4000806017f */
[----:B--2---:R-:W-:Y:S05]  /*ea40*/  @!P3 NANOSLEEP.SYNCS 0x989680 ;  /* 0x009896800000b95d */ /* 0x004fea0003900000 */
[----:B------:R-:W2:Y:S02]  /*ea50*/  @!P3 SYNCS.PHASECHK.TRANS64 P3, [R7+URZ+0x35428], R8 ;  /* 0x035428080700b5a7 */ /* 0x000ea4000806007f */
[----:B--2---:R-:W-:Y:S05]  /*ea60*/  @!P3 BRA `(.L_x_115) ;  /* 0xfffffffc00f0b947 */ /* 0x004fea000383ffff */
[----:B------:R-:W-:Y:S05]  /*ea70*/  BRA `(.L_x_147) ;  /* 0xffffffe800f07947 */ /* 0x000fea000383ffff */
.L_x_121:
[----:B-1----:R1:W2:Y:S02]  /*ea80*/  SYNCS.PHASECHK.TRANS64.TRYWAIT P3, [R6+URZ+0x35428], R9 ;  /* 0x03542809060075a7 */ /* 0x0022a4000806017f */
[----:B--2---:R-:W-:Y:S05]  /*ea90*/  @!P3 NANOSLEEP.SYNCS 0x989680 ;  /* 0x009896800000b95d */ /* 0x004fea0003900000 */
[----:B------:R-:W2:Y:S02]  /*eaa0*/  @!P3 SYNCS.PHASECHK.TRANS64 P3, [R6+URZ+0x35428], R9 ;  /* 0x035428090600b5a7 */ /* 0x000ea4000806007f */
[----:B--2---:R-:W-:Y:S05]  /*eab0*/  @!P3 BRA `(.L_x_121) ;  /* 0xfffffffc00f0b947 */ /* 0x004fea000383ffff */
[----:B------:R-:W-:Y:S05]  /*eac0*/  BRA `(.L_x_148) ;  /* 0xfffffff000147947 */ /* 0x000fea000383ffff */
.L_x_126:
[----:B-1----:R1:W2:Y:S02]  /*ead0*/  SYNCS.PHASECHK.TRANS64.TRYWAIT P3, [R6+URZ+0x35428], R9 ;  /* 0x03542809060075a7 */ /* 0x0022a4000806017f */
[----:B--2---:R-:W-:Y:S05]  /*eae0*/  @!P3 NANOSLEEP.SYNCS 0x989680 ;  /* 0x009896800000b95d */ /* 0x004fea0003900000 */
[----:B------:R-:W2:Y:S02]  /*eaf0*/  @!P3 SYNCS.PHASECHK.TRANS64 P3, [R6+URZ+0x35428], R9 ;  /* 0x035428090600b5a7 */ /* 0x000ea4000806007f */
[----:B--2---:R-:W-:Y:S05]  /*eb00*/  @!P3 BRA `(.L_x_126) ;  /* 0xfffffffc00f0b947 */ /* 0x004fea000383ffff */
[----:B------:R-:W-:Y:S05]  /*eb10*/  BRA `(.L_x_149) ;  /* 0xfffffff4001c7947 */ /* 0x000fea000383ffff */
        .weak           $__internal_0_$__cuda_sm20_rcp_rn_f32_slowpath
        .type           $__internal_0_$__cuda_sm20_rcp_rn_f32_slowpath,@function
        .size           $__internal_0_$__cuda_sm20_rcp_rn_f32_slowpath,(.L_x_155 - $__internal_0_$__cuda_sm20_rcp_rn_f32_slowpath)
$__internal_0_$__cuda_sm20_rcp_rn_f32_slowpath:
[----:B------:R-:W-:Y:S01]  /*eb20*/  SHF.L.U32 R0, R3, 0x1, RZ ;  /* 0x0000000103007819 */ /* 0x000fe200000006ff */
[----:B------:R-:W-:Y:S03]  /*eb30*/  BSSY B2, `(.L_x_150) ;  /* 0x0000030000027945 */ /* 0x000fe60003800000 */
[----:B------:R-:W-:-:S04]  /*eb40*/  SHF.R.U32.HI R25, RZ, 0x18, R0 ;  /* 0x00000018ff197819 */ /* 0x000fc80000011600 */
[----:B------:R-:W-:-:S13]  /*eb50*/  ISETP.NE.U32.AND P0, PT, R25, RZ, PT ;  /* 0x000000ff1900720c */ /* 0x000fda0003f05070 */
[----:B------:R-:W-:Y:S05]  /*eb60*/  @P0 BRA `(.L_x_151) ;  /* 0x0000000000280947 */ /* 0x000fea0003800000 */
[----:B------:R-:W-:-:S04]  /*eb70*/  SHF.L.U32 R0, R3, 0x1, RZ ;  /* 0x0000000103007819 */ /* 0x000fc800000006ff */
[----:B------:R-:W-:-:S13]  /*eb80*/  ISETP.NE.AND P0, PT, R0, RZ, PT ;  /* 0x000000ff0000720c */ /* 0x000fda0003f05270 */
[----:B------:R-:W-:Y:S01]  /*eb90*/  @P0 FFMA R7, R3, 1.84467440737095516160e+19, RZ ;  /* 0x5f80000003070823 */ /* 0x000fe200000000ff */
[----:B------:R-:W-:Y:S08]  /*eba0*/  @!P0 MUFU.RCP R6, R3 ;  /* 0x0000000300068308 */ /* 0x000ff00000001000 */
[----:B------:R-:W1:Y:S02]  /*ebb0*/  @P0 MUFU.RCP R0, R7 ;  /* 0x0000000700000308 */ /* 0x000e640000001000 */
[----:B-1----:R-:W-:-:S04]  /*ebc0*/  @P0 FFMA R12, R7, R0, -1 ;  /* 0xbf800000070c0423 */ /* 0x002fc80000000000 */
[----:B------:R-:W-:-:S04]  /*ebd0*/  @P0 FADD.FTZ R13, -R12, -RZ ;  /* 0x800000ff0c0d0221 */ /* 0x000fc80000010100 */
[----:B------:R-:W-:-:S04]  /*ebe0*/  @P0 FFMA R0, R0, R13, R0 ;  /* 0x0000000d00000223 */ /* 0x000fc80000000000 */
[----:B------:R-:W-:Y:S01]  /*ebf0*/  @P0 FFMA R6, R0, 1.84467440737095516160e+19, RZ ;  /* 0x5f80000000060823 */ /* 0x000fe200000000ff */
[----:B------:R-:W-:Y:S06]  /*ec00*/  BRA `(.L_x_152) ;  /* 0x0000000000887947 */ /* 0x000fec0003800000 */
.L_x_151:
[----:B------:R-:W-:-:S04]  /*ec10*/  IADD3 R26, R25, -0xfd, RZ ;  /* 0xffffff03191a7810 */ /* 0x000fc80007ffe0ff */
[----:B------:R-:W-:-:S13]  /*ec20*/  ISETP.GT.U32.AND P0, PT, R26, 0x1, PT ;  /* 0x000000011a00780c */ /* 0x000fda0003f04070 */
[----:B------:R-:W-:Y:S05]  /*ec30*/  @P0 BRA `(.L_x_153) ;  /* 0x0000000000780947 */ /* 0x000fea0003800000 */
[----:B------:R-:W-:Y:S02]  /*ec40*/  LOP3.LUT R0, R3, 0x7fffff, RZ, 0xc0, !PT ;  /* 0x007fffff03007812 */ /* 0x000fe400078ec0ff */
[----:B------:R-:W-:Y:S02]  /*ec50*/  MOV R13, 0x3 ;  /* 0x00000003000d7802 */ /* 0x000fe40000000f00 */
[----:B------:R-:W-:Y:S02]  /*ec60*/  LOP3.LUT R0, R0, 0x3f800000, RZ, 0xfc, !PT ;  /* 0x3f80000000007812 */ /* 0x000fe400078efcff */
[----:B------:R-:W-:Y:S02]  /*ec70*/  SHF.L.U32 R13, R13, R26, RZ ;  /* 0x0000001a0d0d7219 */ /* 0x000fe400000006ff */
[----:B------:R-:W1:Y:S02]  /*ec80*/  MUFU.RCP R7, R0 ;  /* 0x0000000000077308 */ /* 0x000e640000001000 */
[----:B-1----:R-:W-:-:S04]  /*ec90*/  FFMA R6, R0, R7, -1 ;  /* 0xbf80000000067423 */ /* 0x002fc80000000007 */
[----:B------:R-:W-:-:S04]  /*eca0*/  FADD.FTZ R6, -R6, -RZ ;  /* 0x800000ff06067221 */ /* 0x000fc80000010100 */
[CCC-:B------:R-:W-:Y:S01]  /*ecb0*/  FFMA.RM R12, R7.reuse, R6.reuse, R7.reuse ;  /* 0x00000006070c7223 */ /* 0x1c0fe20000004007 */
[----:B------:R-:W-:-:S04]  /*ecc0*/  FFMA.RP R7, R7, R6, R7 ;  /* 0x0000000607077223 */ /* 0x000fc80000008007 */
[C---:B------:R-:W-:Y:S02]  /*ecd0*/  LOP3.LUT R6, R12.reuse, 0x7fffff, RZ, 0xc0, !PT ;  /* 0x007fffff0c067812 */ /* 0x040fe400078ec0ff */
[----:B------:R-:W-:Y:S02]  /*ece0*/  FSETP.NEU.FTZ.AND P0, PT, R12, R7, PT ;  /* 0x000000070c00720b */ /* 0x000fe40003f1d000 */
[----:B------:R-:W-:Y:S02]  /*ecf0*/  LOP3.LUT R6, R6, 0x800000, RZ, 0xfc, !PT ;  /* 0x0080000006067812 */ /* 0x000fe400078efcff */
[----:B------:R-:W-:Y:S02]  /*ed00*/  SEL R7, RZ, 0xffffffff, !P0 ;  /* 0xffffffffff077807 */ /* 0x000fe40004000000 */
[----:B------:R-:W-:Y:S02]  /*ed10*/  LOP3.LUT R13, R13, R6, RZ, 0xc0, !PT ;  /* 0x000000060d0d7212 */ /* 0x000fe400078ec0ff */
[----:B------:R-:W-:-:S02]  /*ed20*/  IADD3 R7, -R7, RZ, RZ ;  /* 0x000000ff07077210 */ /* 0x000fc40007ffe1ff */
[-C--:B------:R-:W-:Y:S02]  /*ed30*/  SHF.R.U32.HI R13, RZ, R26.reuse, R13 ;  /* 0x0000001aff0d7219 */ /* 0x080fe4000001160d */
[----:B------:R-:W-:Y:S02]  /*ed40*/  LOP3.LUT P1, RZ, R7, R26, R6, 0xf8, !PT ;  /* 0x0000001a07ff7212 */ /* 0x000fe4000782f806 */
[C---:B------:R-:W-:Y:S02]  /*ed50*/  LOP3.LUT P0, RZ, R13.reuse, 0x1, RZ, 0xc0, !PT ;  /* 0x000000010dff7812 */ /* 0x040fe4000780c0ff */
[----:B------:R-:W-:Y:S02]  /*ed60*/  LOP3.LUT P2, RZ, R13, 0x2, RZ, 0xc0, !PT ;  /* 0x000000020dff7812 */ /* 0x000fe4000784c0ff */
[----:B------:R-:W-:Y:S02]  /*ed70*/  IADD3 R7, R25, -0xfc, RZ ;  /* 0xffffff0419077810 */ /* 0x000fe40007ffe0ff */
[----:B------:R-:W-:-:S02]  /*ed80*/  PLOP3.LUT P0, PT, P0, P1, P2, 0xe0, 0x0 ;  /* 0x000000000000781c */ /* 0x000fc40000703c20 */
[----:B------:R-:W-:Y:S02]  /*ed90*/  LOP3.LUT P1, RZ, R3, 0x7fffff, RZ, 0xc0, !PT ;  /* 0x007fffff03ff7812 */ /* 0x000fe4000782c0ff */
[----:B------:R-:W-:Y:S02]  /*eda0*/  SEL R0, RZ, 0x1, !P0 ;  /* 0x00000001ff007807 */ /* 0x000fe40004000000 */
[----:B------:R-:W-:Y:S02]  /*edb0*/  SHF.R.U32.HI R6, RZ, R7, R6 ;  /* 0x00000007ff067219 */ /* 0x000fe40000011606 */
[----:B------:R-:W-:-:S04]  /*edc0*/  IADD3 R0, -R0, RZ, RZ ;  /* 0x000000ff00007210 */ /* 0x000fc80007ffe1ff */
[----:B------:R-:W-:-:S13]  /*edd0*/  ISETP.GE.AND P0, PT, R0, RZ, PT ;  /* 0x000000ff0000720c */ /* 0x000fda0003f06270 */
[----:B------:R-:W-:-:S04]  /*ede0*/  @!P0 IADD3 R6, R6, 0x1, RZ ;  /* 0x0000000106068810 */ /* 0x000fc80007ffe0ff */
[----:B------:R-:W-:-:S04]  /*edf0*/  @!P1 SHF.L.U32 R6, R6, 0x1, RZ ;  /* 0x0000000106069819 */ /* 0x000fc800000006ff */
[----:B------:R-:W-:Y:S01]  /*ee00*/  LOP3.LUT R6, R6, 0x80000000, R3, 0xf8, !PT ;  /* 0x8000000006067812 */ /* 0x000fe200078ef803 */
[----:B------:R-:W-:Y:S06]  /*ee10*/  BRA `(.L_x_152) ;  /* 0x0000000000047947 */ /* 0x000fec0003800000 */
.L_x_153:
[----:B------:R1:W2:Y:S02]  /*ee20*/  MUFU.RCP R6, R3 ;  /* 0x0000000300067308 */ /* 0x0002a40000001000 */
.L_x_152:
[----:B------:R-:W-:Y:S05]  /*ee30*/  BSYNC B2 ;  /* 0x0000000000027941 */ /* 0x000fea0003800000 */
.L_x_150:
[----:B--2---:R-:W-:Y:S02]  /*ee40*/  MOV R0, R6 ;  /* 0x0000000600007202 */ /* 0x004fe40000000f00 */
[----:B------:R-:W-:Y:S02]  /*ee50*/  MOV R6, R15 ;  /* 0x0000000f00067202 */ /* 0x000fe40000000f00 */
[----:B------:R-:W-:-:S04]  /*ee60*/  MOV R7, 0x0 ;  /* 0x0000000000077802 */ /* 0x000fc80000000f00 */
[----:B-1----:R-:W-:Y:S05]  /*ee70*/  RET.REL.NODEC R6 `(_ZN7cutlass13device_kernelINS_4fmha6kernel28FmhaKernelTmaWarpSpecializedINS1_10collective30FmhaMainloopTmaWarpSpecializedINS_10bfloat16_tEffN4cute5tupleIJNS7_1CILi128EEENS9_ILi64EEENS9_ILi224EEEEEENS8_IJiNS9_ILi1EEENS8_IJiiEEEEEESG_SG_NS4_14ResidualFusionEJNS2_6OptionILNS2_3TagE0ENS9_ILb1EEEEENSI_ILSJ_2ESK_EEEEENS4_15FmhaFwdEpilogueIS6_fNS8_IJSB_SC_SB_EEEEENS2_23PersistentTileSchedulerEJSL_SM_EEEEEvNT_6ParamsE) ;  /* 0xffffff1006607950 */ /* 0x002fea0003c3ffff */
.L_x_154:
[----:B------:R-:W-:-:S00]  /*ee80*/  BRA `(.L_x_154) ;  /* 0xfffffffc00fc7947 */ /* 0x000fc0000383ffff */
[----:B------:R-:W-:-:S00]  /*ee90*/  NOP ;  /* 0x0000000000007918 */ /* 0x000fc00000000000 */
        /* <DEDUP_REMOVED lines=14> */
.L_x_155:


//--------------------- .nv.global.init           --------------------------
	.section	.nv.global.init,"aw",@progbits
.nv.global.init:
	.type		$str$24,@object
	.size		$str$24,($str$25 - $str$24)
$str$24:
        /*0000*/ 	.byte	0x28, 0x61, 0x64, 0x64, 0x72, 0x65, 0x73, 0x73, 0x20, 0x26, 0x20, 0x6d, 0x61, 0x73, 0x6b, 0x29
        /*0010*/ 	.byte	0x20, 0x3d, 0x3d, 0x20, 0x30, 0x00
	.type		$str$25,@object
	.size		$str$25,(__unnamed_1 - $str$25)
$str$25:
        /*0016*/ 	.byte	0x2f, 0x74, 0x6d, 0x70, 0x2f, 0x63, 0x75, 0x74, 0x6c, 0x61, 0x73, 0x73, 0x5f, 0x73, 0x77, 0x65
        /*0026*/ 	.byte	0x65, 0x70, 0x5f, 0x73, 0x72, 0x63, 0x2f, 0x69, 0x6e, 0x63, 0x6c, 0x75, 0x64, 0x65, 0x2f, 0x63
        /*0036*/ 	.byte	0x75, 0x74, 0x65, 0x2f, 0x70, 0x6f, 0x69, 0x6e, 0x74, 0x65, 0x72, 0x5f, 0x66, 0x6c, 0x61, 0x67
        /*0046*/ 	.byte	0x67, 0x65, 0x64, 0x2e, 0x68, 0x70, 0x70, 0x00
	.type		__unnamed_1,@object
	.size		__unnamed_1,(__unnamed_2 - __unnamed_1)
__unnamed_1:
        /*004e*/ 	.byte	0x61, 0x75, 0x74, 0x6f, 0x20, 0x63, 0x75, 0x74, 0x65, 0x3a, 0x3a, 0x61, 0x73, 0x5f, 0x70, 0x6f
        /* <DEDUP_REMOVED lines=27> */
        /*020e*/ 	.byte	0x32, 0x30, 0x34, 0x38, 0x3e, 0x3e, 0x3e, 0x3e, 0x3e, 0x5d, 0x00
	.type		__unnamed_2,@object
	.size		__unnamed_2,(.L_1 - __unnamed_2)
__unnamed_2:
        /* <DEDUP_REMOVED lines=29> */
.L_1:


//--------------------- .nv.shared._ZN7cutlass13device_kernelINS_4fmha6kernel28FmhaKernelTmaWarpSpecializedINS1_10collective30FmhaMainloopTmaWarpSpecializedINS_10bfloat16_tEffN4cute5tupleIJNS7_1CILi128EEENS9_ILi64EEENS9_ILi224EEEEEENS8_IJiNS9_ILi1EEENS8_IJiiEEEEEESG_SG_NS4_14ResidualFusionEJNS2_6OptionILNS2_3TagE0ENS9_ILb1EEEEENSI_ILSJ_2ESK_EEEEENS4_15FmhaFwdEpilogueIS6_fNS8_IJSB_SC_SB_EEEEENS2_23PersistentTileSchedulerEJSL_SM_EEEEEvNT_6ParamsE --------------------------
	.section	.nv.shared._ZN7cutlass13device_kernelINS_4fmha6kernel28FmhaKernelTmaWarpSpecializedINS1_10collective30FmhaMainloopTmaWarpSpecializedINS_10bfloat16_tEffN4cute5tupleIJNS7_1CILi128EEENS9_ILi64EEENS9_ILi224EEEEEENS8_IJiNS9_ILi1EEENS8_IJiiEEEEEESG_SG_NS4_14ResidualFusionEJNS2_6OptionILNS2_3TagE0ENS9_ILb1EEEEENSI_ILSJ_2ESK_EEEEENS4_15FmhaFwdEpilogueIS6_fNS8_IJSB_SC_SB_EEEEENS2_23PersistentTileSchedulerEJSL_SM_EEEEEvNT_6ParamsE,"aw",@nobits
	.sectionflags	@""
	.align	16
	.zero		1024


//--------------------- .nv.shared.reserved.0     --------------------------
	.section	.nv.shared.reserved.0,"aw",@nobits
	.weak		__nv_reservedSMEM_offset_0_alias
	.size		__nv_reservedSMEM_offset_0_alias, 0, 0
	.other		__nv_reservedSMEM_offset_0_alias,@"STO_CUDA_RESERVED_SHARED STV_DEFAULT"
__nv_reservedSMEM_offset_0_alias:
	.zero		0


//--------------------- .nv.global                --------------------------
	.section	.nv.global,"aw",@nobits
.nv.global:
	.type		_ZN39_INTERNAL_10161251_4_k_cu_88e0f2f3_35714cute1_E,@object
	.size		_ZN39_INTERNAL_10161251_4_k_cu_88e0f2f3_35714cute1_E,(_ZN39_INTERNAL_10161251_4_k_cu_88e0f2f3_35714cuda3std3__45__cpo6cbeginE - _ZN39_INTERNAL_10161251_4_k_cu_88e0f2f3_35714cute1_E)
_ZN39_INTERNAL_10161251_4_k_cu_88e0f2f3_35714cute1_E:
	.zero		1
	.type		_ZN39_INTERNAL_10161251_4_k_cu_88e0f2f3_35714cuda3std3__45__cpo6cbeginE,@object
	.size		_ZN39_INTERNAL_10161251_4_k_cu_88e0f2f3_35714cuda3std3__45__cpo6cbeginE,(_ZN39_INTERNAL_10161251_4_k_cu_88e0f2f3_35714cuda3std3__48in_placeE - _ZN39_INTERNAL_10161251_4_k_cu_88e0f2f3_35714cuda3std3__45__cpo6cbeginE)
_ZN39_INTERNAL_10161251_4_k_cu_88e0f2f3_35714cuda3std3__45__cpo6cbeginE:
	.zero		1
	.type		_ZN39_INTERNAL_10161251_4_k_cu_88e0f2f3_35714cuda3std3__48in_placeE,@object
	.size		_ZN39_INTERNAL_10161251_4_k_cu_88e0f2f3_35714cuda3std3__48in_placeE,(_ZN39_INTERNAL_10161251_4_k_cu_88e0f2f3_35714cuda3std6ranges3__45__cpo9iter_moveE - _ZN39_INTERNAL_10161251_4_k_cu_88e0f2f3_35714cuda3std3__48in_placeE)
_ZN39_INTERNAL_10161251_4_k_cu_88e0f2f3_35714cuda3std3__48in_placeE:
	.zero		1
	.type		_ZN39_INTERNAL_10161251_4_k_cu_88e0f2f3_35714cuda3std6ranges3__45__cpo9iter_moveE,@object
	.size		_ZN39_INTERNAL_10161251_4_k_cu_88e0f2f3_35714cuda3std6ranges3__45__cpo9iter_moveE,(_ZN39_INTERNAL_10161251_4_k_cu_88e0f2f3_35714cuda3std3__45__cpo5beginE - _ZN39_INTERNAL_10161251_4_k_cu_88e0f2f3_35714cuda3std6ranges3__45__cpo9iter_moveE)
_ZN39_INTERNAL_10161251_4_k_cu_88e0f2f3_35714cuda3std6ranges3__45__cpo9iter_moveE:
	.zero		1
	.type		_ZN39_INTERNAL_10161251_4_k_cu_88e0f2f3_35714cuda3std3__45__cpo5beginE,@object
	.size		_ZN39_INTERNAL_10161251_4_k_cu_88e0f2f3_35714cuda3std3__45__cpo5beginE,(_ZN39_INTERNAL_10161251_4_k_cu_88e0f2f3_35714cuda3std3__441_GLOBAL__N__10161251_4_k_cu_88e0f2f3_35716ignoreE - _ZN39_INTERNAL_10161251_4_k_cu_88e0f2f3_35714cuda3std3__45__cpo5beginE)
_ZN39_INTERNAL_10161251_4_k_cu_88e0f2f3_35714cuda3std3__45__cpo5beginE:
	.zero		1
	.type		_ZN39_INTERNAL_10161251_4_k_cu_88e0f2f3_35714cuda3std3__441_GLOBAL__N__10161251_4_k_cu_88e0f2f3_35716ignoreE,@object
	.size		_ZN39_INTERNAL_10161251_4_k_cu_88e0f2f3_35714cuda3std3__441_GLOBAL__N__10161251_4_k_cu_88e0f2f3_35716ignoreE,(_ZN39_INTERNAL_10161251_4_k_cu_88e0f2f3_35714cute7productE - _ZN39_INTERNAL_10161251_4_k_cu_88e0f2f3_35714cuda3std3__441_GLOBAL__N__10161251_4_k_cu_88e0f2f3_35716ignoreE)
_ZN39_INTERNAL_10161251_4_k_cu_88e0f2f3_35714cuda3std3__441_GLOBAL__N__10161251_4_k_cu_88e0f2f3_35716ignoreE:
	.zero		1
	.type		_ZN39_INTERNAL_10161251_4_k_cu_88e0f2f3_35714cute7productE,@object
	.size		_ZN39_INTERNAL_10161251_4_k_cu_88e0f2f3_35714cute7productE,(_ZN39_INTERNAL_10161251_4_k_cu_88e0f2f3_35714cuda3std3__45__cpo3endE - _ZN39_INTERNAL_10161251_4_k_cu_88e0f2f3_35714cute7productE)
_ZN39_INTERNAL_10161251_4_k_cu_88e0f2f3_35714cute7productE:
	.zero		1
	.type		_ZN39_INTERNAL_10161251_4_k_cu_88e0f2f3_35714cuda3std3__45__cpo3endE,@object
	.size		_ZN39_INTERNAL_10161251_4_k_cu_88e0f2f3_35714cuda3std3__45__cpo3endE,(_ZN39_INTERNAL_10161251_4_k_cu_88e0f2f3_35714cuda3std3__419piecewise_constructE - _ZN39_INTERNAL_10161251_4_k_cu_88e0f2f3_35714cuda3std3__45__cpo3endE)
_ZN39_INTERNAL_10161251_4_k_cu_88e0f2f3_35714cuda3std3__45__cpo3endE:
	.zero		1
	.type		_ZN39_INTERNAL_10161251_4_k_cu_88e0f2f3_35714cuda3std3__419piecewise_constructE,@object
	.size		_ZN39_INTERNAL_10161251_4_k_cu_88e0f2f3_35714cuda3std3__419piecewise_constructE,(_ZN39_INTERNAL_10161251_4_k_cu_88e0f2f3_35714cuda3std3__45__cpo4cendE - _ZN39_INTERNAL_10161251_4_k_cu_88e0f2f3_35714cuda3std3__419piecewise_constructE)
_ZN39_INTERNAL_10161251_4_k_cu_88e0f2f3_35714cuda3std3__419piecewise_constructE:
	.zero		1
	.type		_ZN39_INTERNAL_10161251_4_k_cu_88e0f2f3_35714cuda3std3__45__cpo4cendE,@object
	.size		_ZN39_INTERNAL_10161251_4_k_cu_88e0f2f3_35714cuda3std3__45__cpo4cendE,(_ZN39_INTERNAL_10161251_4_k_cu_88e0f2f3_35714cuda3std6ranges3__45__cpo4swapE - _ZN39_INTERNAL_10161251_4_k_cu_88e0f2f3_35714cuda3std3__45__cpo4cendE)
_ZN39_INTERNAL_10161251_4_k_cu_88e0f2f3_35714cuda3std3__45__cpo4cendE:
	.zero		1
	.type		_ZN39_INTERNAL_10161251_4_k_cu_88e0f2f3_35714cuda3std6ranges3__45__cpo4swapE,@object
	.size		_ZN39_INTERNAL_10161251_4_k_cu_88e0f2f3_35714cuda3std6ranges3__45__cpo4swapE,(.L_9 - _ZN39_INTERNAL_10161251_4_k_cu_88e0f2f3_35714cuda3std6ranges3__45__cpo4swapE)
_ZN39_INTERNAL_10161251_4_k_cu_88e0f2f3_35714cuda3std6ranges3__45__cpo4swapE:
	.zero		1
.L_9:


//--------------------- .nv.constant0._ZN7cutlass13device_kernelINS_4fmha6kernel28FmhaKernelTmaWarpSpecializedINS1_10collective30FmhaMainloopTmaWarpSpecializedINS_10bfloat16_tEffN4cute5tupleIJNS7_1CILi128EEENS9_ILi64EEENS9_ILi224EEEEEENS8_IJiNS9_ILi1EEENS8_IJiiEEEEEESG_SG_NS4_14ResidualFusionEJNS2_6OptionILNS2_3TagE0ENS9_ILb1EEEEENSI_ILSJ_2ESK_EEEEENS4_15FmhaFwdEpilogueIS6_fNS8_IJSB_SC_SB_EEEEENS2_23PersistentTileSchedulerEJSL_SM_EEEEEvNT_6ParamsE --------------------------
	.section	.nv.constant0._ZN7cutlass13device_kernelINS_4fmha6kernel28FmhaKernelTmaWarpSpecializedINS1_10collective30FmhaMainloopTmaWarpSpecializedINS_10bfloat16_tEffN4cute5tupleIJNS7_1CILi128EEENS9_ILi64EEENS9_ILi224EEEEEENS8_IJiNS9_ILi1EEENS8_IJiiEEEEEESG_SG_NS4_14ResidualFusionEJNS2_6OptionILNS2_3TagE0ENS9_ILb1EEEEENSI_ILSJ_2ESK_EEEEENS4_15FmhaFwdEpilogueIS6_fNS8_IJSB_SC_SB_EEEEENS2_23PersistentTileSchedulerEJSL_SM_EEEEEvNT_6ParamsE,"a",@progbits
	.sectionflags	@""
	.align	4
.nv.constant0._ZN7cutlass13device_kernelINS_4fmha6kernel28FmhaKernelTmaWarpSpecializedINS1_10collective30FmhaMainloopTmaWarpSpecializedINS_10bfloat16_tEffN4cute5tupleIJNS7_1CILi128EEENS9_ILi64EEENS9_ILi224EEEEEENS8_IJiNS9_ILi1EEENS8_IJiiEEEEEESG_SG_NS4_14ResidualFusionEJNS2_6OptionILNS2_3TagE0ENS9_ILb1EEEEENSI_ILSJ_2ESK_EEEEENS4_15FmhaFwdEpilogueIS6_fNS8_IJSB_SC_SB_EEEEENS2_23PersistentTileSchedulerEJSL_SM_EEEEEvNT_6ParamsE:
	.zero		2688


//--------------------- SYMBOLS --------------------------

	.type		.nv.reservedSmem.offset0,@object
	.size		.nv.reservedSmem.offset0,0x4
	.type		__assertfail,@function
